//
// Generated by NVIDIA NVVM Compiler
//
// Compiler Build ID: CL-36424714
// Cuda compilation tools, release 13.0, V13.0.88
// Based on NVVM 20.0.0
//

.version 9.0
.target sm_100
.address_size 64

	// .globl	_Z19update_neuron_statePiS_S_PfS0_PhS1_ii
.const .align 4 .b8 const_param[108];

.visible .entry _Z19update_neuron_statePiS_S_PfS0_PhS1_ii(
	.param .u64 .ptr .align 1 _Z19update_neuron_statePiS_S_PfS0_PhS1_ii_param_0,
	.param .u64 .ptr .align 1 _Z19update_neuron_statePiS_S_PfS0_PhS1_ii_param_1,
	.param .u64 .ptr .align 1 _Z19update_neuron_statePiS_S_PfS0_PhS1_ii_param_2,
	.param .u64 .ptr .align 1 _Z19update_neuron_statePiS_S_PfS0_PhS1_ii_param_3,
	.param .u64 .ptr .align 1 _Z19update_neuron_statePiS_S_PfS0_PhS1_ii_param_4,
	.param .u64 .ptr .align 1 _Z19update_neuron_statePiS_S_PfS0_PhS1_ii_param_5,
	.param .u64 .ptr .align 1 _Z19update_neuron_statePiS_S_PfS0_PhS1_ii_param_6,
	.param .u32 _Z19update_neuron_statePiS_S_PfS0_PhS1_ii_param_7,
	.param .u32 _Z19update_neuron_statePiS_S_PfS0_PhS1_ii_param_8
)
{
	.reg .pred 	%p<11>;
	.reg .b16 	%rs<4>;
	.reg .b32 	%r<75>;
	.reg .b32 	%f<6>;
	.reg .b64 	%rd<95>;

	ld.param.u64 	%rd18, [_Z19update_neuron_statePiS_S_PfS0_PhS1_ii_param_1];
	ld.param.u64 	%rd20, [_Z19update_neuron_statePiS_S_PfS0_PhS1_ii_param_3];
	ld.param.u64 	%rd21, [_Z19update_neuron_statePiS_S_PfS0_PhS1_ii_param_4];
	ld.param.u64 	%rd22, [_Z19update_neuron_statePiS_S_PfS0_PhS1_ii_param_5];
	ld.param.u32 	%r19, [_Z19update_neuron_statePiS_S_PfS0_PhS1_ii_param_7];
	ld.param.u32 	%r20, [_Z19update_neuron_statePiS_S_PfS0_PhS1_ii_param_8];
	mov.u32 	%r21, %ctaid.x;
	mov.u32 	%r22, %ntid.x;
	mov.u32 	%r23, %tid.x;
	mad.lo.s32 	%r1, %r21, %r22, %r23;
	setp.ge.s32 	%p3, %r1, %r19;
	@%p3 bra 	$L__BB0_13;
	ld.param.u64 	%rd90, [_Z19update_neuron_statePiS_S_PfS0_PhS1_ii_param_2];
	ld.param.u64 	%rd89, [_Z19update_neuron_statePiS_S_PfS0_PhS1_ii_param_0];
	cvta.to.global.u64 	%rd24, %rd89;
	cvta.to.global.u64 	%rd25, %rd18;
	cvta.to.global.u64 	%rd26, %rd90;
	cvta.to.global.u64 	%rd27, %rd20;
	cvta.to.global.u64 	%rd28, %rd21;
	mul.wide.s32 	%rd29, %r1, 4;
	add.s64 	%rd1, %rd24, %rd29;
	ld.global.u32 	%r24, [%rd1];
	cvt.u64.u32 	%rd2, %r24;
	add.s64 	%rd3, %rd25, %rd29;
	ld.global.u32 	%r2, [%rd3];
	add.s64 	%rd4, %rd26, %rd29;
	ld.global.u32 	%r3, [%rd4];
	mad.lo.s32 	%r25, %r20, %r19, %r1;
	mul.wide.s32 	%rd30, %r25, 4;
	add.s64 	%rd31, %rd27, %rd30;
	ld.global.f32 	%f2, [%rd31];
	add.s64 	%rd32, %rd28, %rd29;
	ld.global.f32 	%f3, [%rd32];
	add.f32 	%f4, %f2, %f3;
	ld.const.u32 	%r4, [const_param+4];
	mov.b32 	%r26, 1;
	shl.b32 	%r27, %r26, %r4;
	cvt.rn.f32.s32 	%f5, %r27;
	mul.f32 	%f1, %f4, %f5;
	mul.wide.s32 	%rd33, %r24, %r24;
	shr.u64 	%rd5, %rd33, %r4;
	setp.gt.s32 	%p4, %r24, -1;
	@%p4 bra 	$L__BB0_3;
	cvt.u32.u64 	%r28, %rd2;
	ld.const.s32 	%rd41, [const_param+8];
	cvt.s64.s32 	%rd42, %rd5;
	mul.lo.s64 	%rd43, %rd42, %rd41;
	ld.const.u32 	%r71, [const_param];
	shr.s64 	%rd44, %rd43, %r71;
	ld.const.u32 	%r29, [const_param+16];
	mul.wide.s32 	%rd45, %r29, %r28;
	shr.s64 	%rd46, %rd45, %r71;
	add.s64 	%rd92, %rd46, %rd44;
	ld.const.u32 	%r72, [const_param+24];
	bra.uni 	$L__BB0_4;
$L__BB0_3:
	ld.const.s32 	%rd34, [const_param+12];
	cvt.s64.s32 	%rd35, %rd5;
	mul.lo.s64 	%rd36, %rd35, %rd34;
	ld.const.u32 	%r71, [const_param];
	shr.s64 	%rd37, %rd36, %r71;
	ld.const.s32 	%rd38, [const_param+20];
	mul.lo.s64 	%rd39, %rd38, %rd2;
	shr.s64 	%rd40, %rd39, %r71;
	add.s64 	%rd92, %rd40, %rd37;
	ld.const.u32 	%r72, [const_param+28];
$L__BB0_4:
	cvt.u32.u64 	%r30, %rd2;
	cvt.u64.u32 	%rd47, %r72;
	ld.const.u32 	%r31, [const_param+32];
	mul.wide.s32 	%rd48, %r31, %r2;
	cvt.u64.u32 	%rd9, %r71;
	shr.s64 	%rd49, %rd48, %r71;
	ld.const.u32 	%r32, [const_param+36];
	mul.wide.s32 	%rd50, %r32, %r3;
	shr.s64 	%rd51, %rd50, %r71;
	ld.const.u32 	%r33, [const_param+40];
	cvt.rzi.s32.f32 	%r34, %f1;
	mul.wide.s32 	%rd52, %r33, %r34;
	shr.s64 	%rd53, %rd52, %r71;
	cvt.u32.u64 	%r35, %rd92;
	cvt.u32.u64 	%r36, %rd47;
	add.s32 	%r37, %r35, %r36;
	cvt.u32.u64 	%r38, %rd49;
	add.s32 	%r39, %r37, %r38;
	cvt.u32.u64 	%r40, %rd51;
	add.s32 	%r41, %r39, %r40;
	cvt.u32.u64 	%r42, %rd53;
	add.s32 	%r43, %r41, %r42;
	add.s32 	%r11, %r30, %r43;
	ld.const.u32 	%r44, [const_param+72];
	setp.ge.s32 	%p5, %r11, %r44;
	@%p5 bra 	$L__BB0_6;
	ld.const.s32 	%rd60, [const_param+44];
	cvt.s64.s32 	%rd61, %rd5;
	mul.lo.s64 	%rd62, %rd61, %rd60;
	cvt.u32.u64 	%r47, %rd9;
	shr.s64 	%rd63, %rd62, %r47;
	ld.const.u32 	%r48, [const_param+52];
	mul.wide.s32 	%rd64, %r48, %r11;
	shr.s64 	%rd65, %rd64, %r47;
	add.s64 	%rd93, %rd65, %rd63;
	ld.const.u32 	%r73, [const_param+64];
	bra.uni 	$L__BB0_7;
$L__BB0_6:
	ld.const.s32 	%rd54, [const_param+48];
	cvt.s64.s32 	%rd55, %rd5;
	mul.lo.s64 	%rd56, %rd55, %rd54;
	cvt.u32.u64 	%r45, %rd9;
	shr.s64 	%rd57, %rd56, %r45;
	ld.const.u32 	%r46, [const_param+56];
	mul.wide.s32 	%rd58, %r46, %r11;
	shr.s64 	%rd59, %rd58, %r45;
	add.s64 	%rd93, %rd59, %rd57;
	ld.const.u32 	%r73, [const_param+68];
$L__BB0_7:
	cvt.u64.u32 	%rd66, %r73;
	ld.const.u32 	%r49, [const_param+60];
	mul.wide.s32 	%rd67, %r49, %r2;
	cvt.u32.u64 	%r50, %rd9;
	shr.s64 	%rd68, %rd67, %r50;
	cvt.u32.u64 	%r51, %rd93;
	cvt.u32.u64 	%r52, %rd66;
	add.s32 	%r53, %r51, %r52;
	cvt.u32.u64 	%r54, %rd68;
	add.s32 	%r55, %r53, %r54;
	add.s32 	%r15, %r2, %r55;
	ld.const.u32 	%r56, [const_param+104];
	setp.ge.s32 	%p6, %r11, %r56;
	@%p6 bra 	$L__BB0_9;
	ld.const.s32 	%rd75, [const_param+76];
	cvt.s64.s32 	%rd76, %rd5;
	mul.lo.s64 	%rd77, %rd76, %rd75;
	shr.s64 	%rd78, %rd77, %r50;
	ld.const.u32 	%r60, [const_param+84];
	mul.wide.s32 	%rd79, %r60, %r11;
	shr.s64 	%rd80, %rd79, %r50;
	add.s64 	%rd94, %rd80, %rd78;
	ld.const.u32 	%r74, [const_param+96];
	bra.uni 	$L__BB0_10;
$L__BB0_9:
	ld.const.s32 	%rd69, [const_param+80];
	cvt.s64.s32 	%rd70, %rd5;
	mul.lo.s64 	%rd71, %rd70, %rd69;
	shr.s64 	%rd72, %rd71, %r50;
	ld.const.u32 	%r58, [const_param+88];
	mul.wide.s32 	%rd73, %r58, %r11;
	shr.s64 	%rd74, %rd73, %r50;
	add.s64 	%rd94, %rd74, %rd72;
	ld.const.u32 	%r74, [const_param+100];
$L__BB0_10:
	cvt.s64.s32 	%rd81, %r1;
	cvt.u64.u32 	%rd82, %r74;
	ld.const.u32 	%r61, [const_param+92];
	mul.wide.s32 	%rd83, %r61, %r3;
	shr.s64 	%rd84, %rd83, %r50;
	cvt.u32.u64 	%r63, %rd94;
	cvt.u32.u64 	%r64, %rd82;
	add.s32 	%r65, %r63, %r64;
	cvt.u32.u64 	%r66, %rd84;
	add.s32 	%r67, %r65, %r66;
	add.s32 	%r68, %r3, %r67;
	st.global.u32 	[%rd1], %r11;
	st.global.u32 	[%rd3], %r15;
	st.global.u32 	[%rd4], %r68;
	mov.b32 	%r69, 4;
	shl.b32 	%r70, %r69, %r4;
	setp.le.s32 	%p8, %r11, %r70;
	setp.gt.s32 	%p9, %r11, %r70;
	selp.u16 	%rs1, 1, 0, %p9;
	cvta.to.global.u64 	%rd85, %rd22;
	add.s64 	%rd16, %rd85, %rd81;
	mov.pred 	%p10, 0;
	@%p8 bra 	$L__BB0_12;
	ld.global.u8 	%rs2, [%rd16];
	setp.eq.s16 	%p10, %rs2, 0;
$L__BB0_12:
	ld.param.u64 	%rd91, [_Z19update_neuron_statePiS_S_PfS0_PhS1_ii_param_6];
	selp.u16 	%rs3, 1, 0, %p10;
	cvta.to.global.u64 	%rd87, %rd91;
	add.s64 	%rd88, %rd87, %rd81;
	st.global.u8 	[%rd88], %rs3;
	st.global.u8 	[%rd16], %rs1;
$L__BB0_13:
	ret;

}
	// .globl	_Z18copy_arrival_spikePhPKhii
.visible .entry _Z18copy_arrival_spikePhPKhii(
	.param .u64 .ptr .align 1 _Z18copy_arrival_spikePhPKhii_param_0,
	.param .u64 .ptr .align 1 _Z18copy_arrival_spikePhPKhii_param_1,
	.param .u32 _Z18copy_arrival_spikePhPKhii_param_2,
	.param .u32 _Z18copy_arrival_spikePhPKhii_param_3
)
{
	.reg .pred 	%p<2>;
	.reg .b16 	%rs<2>;
	.reg .b32 	%r<8>;
	.reg .b64 	%rd<9>;

	ld.param.u64 	%rd1, [_Z18copy_arrival_spikePhPKhii_param_0];
	ld.param.u64 	%rd2, [_Z18copy_arrival_spikePhPKhii_param_1];
	ld.param.u32 	%r2, [_Z18copy_arrival_spikePhPKhii_param_2];
	ld.param.u32 	%r3, [_Z18copy_arrival_spikePhPKhii_param_3];
	mov.u32 	%r4, %ctaid.x;
	mov.u32 	%r5, %ntid.x;
	mov.u32 	%r6, %tid.x;
	mad.lo.s32 	%r1, %r4, %r5, %r6;
	setp.ge.s32 	%p1, %r1, %r3;
	@%p1 bra 	$L__BB1_2;
	cvta.to.global.u64 	%rd3, %rd2;
	cvta.to.global.u64 	%rd4, %rd1;
	mad.lo.s32 	%r7, %r3, %r2, %r1;
	cvt.s64.s32 	%rd5, %r7;
	add.s64 	%rd6, %rd3, %rd5;
	ld.global.u8 	%rs1, [%rd6];
	cvt.s64.s32 	%rd7, %r1;
	add.s64 	%rd8, %rd4, %rd7;
	st.global.u8 	[%rd8], %rs1;
$L__BB1_2:
	ret;

}
	// .globl	_Z16propagate_spikesPhPKhPKiS3_iii
.visible .entry _Z16propagate_spikesPhPKhPKiS3_iii(
	.param .u64 .ptr .align 1 _Z16propagate_spikesPhPKhPKiS3_iii_param_0,
	.param .u64 .ptr .align 1 _Z16propagate_spikesPhPKhPKiS3_iii_param_1,
	.param .u64 .ptr .align 1 _Z16propagate_spikesPhPKhPKiS3_iii_param_2,
	.param .u64 .ptr .align 1 _Z16propagate_spikesPhPKhPKiS3_iii_param_3,
	.param .u32 _Z16propagate_spikesPhPKhPKiS3_iii_param_4,
	.param .u32 _Z16propagate_spikesPhPKhPKiS3_iii_param_5,
	.param .u32 _Z16propagate_spikesPhPKhPKiS3_iii_param_6
)
{
	.reg .pred 	%p<2>;
	.reg .b16 	%rs<2>;
	.reg .b32 	%r<12>;
	.reg .b64 	%rd<16>;

	ld.param.u64 	%rd1, [_Z16propagate_spikesPhPKhPKiS3_iii_param_0];
	ld.param.u64 	%rd2, [_Z16propagate_spikesPhPKhPKiS3_iii_param_1];
	ld.param.u64 	%rd3, [_Z16propagate_spikesPhPKhPKiS3_iii_param_2];
	ld.param.u64 	%rd4, [_Z16propagate_spikesPhPKhPKiS3_iii_param_3];
	ld.param.u32 	%r2, [_Z16propagate_spikesPhPKhPKiS3_iii_param_4];
	ld.param.u32 	%r3, [_Z16propagate_spikesPhPKhPKiS3_iii_param_5];
	ld.param.u32 	%r4, [_Z16propagate_spikesPhPKhPKiS3_iii_param_6];
	mov.u32 	%r5, %ctaid.x;
	mov.u32 	%r6, %ntid.x;
	mov.u32 	%r7, %tid.x;
	mad.lo.s32 	%r1, %r5, %r6, %r7;
	setp.ge.s32 	%p1, %r1, %r2;
	@%p1 bra 	$L__BB2_2;
	cvta.to.global.u64 	%rd5, %rd3;
	cvta.to.global.u64 	%rd6, %rd4;
	cvta.to.global.u64 	%rd7, %rd2;
	cvta.to.global.u64 	%rd8, %rd1;
	mul.wide.s32 	%rd9, %r1, 4;
	add.s64 	%rd10, %rd5, %rd9;
	ld.global.s32 	%rd11, [%rd10];
	add.s64 	%rd12, %rd6, %rd9;
	ld.global.u32 	%r8, [%rd12];
	add.s32 	%r9, %r8, %r3;
	rem.s32 	%r10, %r9, %r4;
	add.s64 	%rd13, %rd7, %rd11;
	ld.global.u8 	%rs1, [%rd13];
	mad.lo.s32 	%r11, %r10, %r2, %r1;
	cvt.s64.s32 	%rd14, %r11;
	add.s64 	%rd15, %rd8, %rd14;
	st.global.u8 	[%rd15], %rs1;
$L__BB2_2:
	ret;

}
	// .globl	_Z13synapses_calcPfS_S_PKhS1_PKfS3_S3_S3_S_if
.visible .entry _Z13synapses_calcPfS_S_PKhS1_PKfS3_S3_S3_S_if(
	.param .u64 .ptr .align 1 _Z13synapses_calcPfS_S_PKhS1_PKfS3_S3_S3_S_if_param_0,
	.param .u64 .ptr .align 1 _Z13synapses_calcPfS_S_PKhS1_PKfS3_S3_S3_S_if_param_1,
	.param .u64 .ptr .align 1 _Z13synapses_calcPfS_S_PKhS1_PKfS3_S3_S3_S_if_param_2,
	.param .u64 .ptr .align 1 _Z13synapses_calcPfS_S_PKhS1_PKfS3_S3_S3_S_if_param_3,
	.param .u64 .ptr .align 1 _Z13synapses_calcPfS_S_PKhS1_PKfS3_S3_S3_S_if_param_4,
	.param .u64 .ptr .align 1 _Z13synapses_calcPfS_S_PKhS1_PKfS3_S3_S3_S_if_param_5,
	.param .u64 .ptr .align 1 _Z13synapses_calcPfS_S_PKhS1_PKfS3_S3_S3_S_if_param_6,
	.param .u64 .ptr .align 1 _Z13synapses_calcPfS_S_PKhS1_PKfS3_S3_S3_S_if_param_7,
	.param .u64 .ptr .align 1 _Z13synapses_calcPfS_S_PKhS1_PKfS3_S3_S3_S_if_param_8,
	.param .u64 .ptr .align 1 _Z13synapses_calcPfS_S_PKhS1_PKfS3_S3_S3_S_if_param_9,
	.param .u32 _Z13synapses_calcPfS_S_PKhS1_PKfS3_S3_S3_S_if_param_10,
	.param .f32 _Z13synapses_calcPfS_S_PKhS1_PKfS3_S3_S3_S_if_param_11
)
{
	.reg .pred 	%p<5>;
	.reg .b16 	%rs<5>;
	.reg .b32 	%r<6>;
	.reg .b32 	%f<36>;
	.reg .b64 	%rd<38>;

	ld.param.u64 	%rd6, [_Z13synapses_calcPfS_S_PKhS1_PKfS3_S3_S3_S_if_param_1];
	ld.param.u64 	%rd8, [_Z13synapses_calcPfS_S_PKhS1_PKfS3_S3_S3_S_if_param_3];
	ld.param.u64 	%rd9, [_Z13synapses_calcPfS_S_PKhS1_PKfS3_S3_S3_S_if_param_4];
	ld.param.u64 	%rd10, [_Z13synapses_calcPfS_S_PKhS1_PKfS3_S3_S3_S_if_param_5];
	ld.param.u64 	%rd12, [_Z13synapses_calcPfS_S_PKhS1_PKfS3_S3_S3_S_if_param_7];
	ld.param.u64 	%rd13, [_Z13synapses_calcPfS_S_PKhS1_PKfS3_S3_S3_S_if_param_8];
	ld.param.u64 	%rd14, [_Z13synapses_calcPfS_S_PKhS1_PKfS3_S3_S3_S_if_param_9];
	ld.param.u32 	%r2, [_Z13synapses_calcPfS_S_PKhS1_PKfS3_S3_S3_S_if_param_10];
	ld.param.f32 	%f12, [_Z13synapses_calcPfS_S_PKhS1_PKfS3_S3_S3_S_if_param_11];
	mov.u32 	%r3, %ctaid.x;
	mov.u32 	%r4, %ntid.x;
	mov.u32 	%r5, %tid.x;
	mad.lo.s32 	%r1, %r3, %r4, %r5;
	setp.ge.s32 	%p1, %r1, %r2;
	@%p1 bra 	$L__BB3_6;
	ld.param.u64 	%rd37, [_Z13synapses_calcPfS_S_PKhS1_PKfS3_S3_S3_S_if_param_6];
	ld.param.u64 	%rd36, [_Z13synapses_calcPfS_S_PKhS1_PKfS3_S3_S3_S_if_param_2];
	ld.param.u64 	%rd35, [_Z13synapses_calcPfS_S_PKhS1_PKfS3_S3_S3_S_if_param_0];
	cvta.to.global.u64 	%rd15, %rd35;
	cvta.to.global.u64 	%rd16, %rd6;
	cvta.to.global.u64 	%rd17, %rd36;
	cvta.to.global.u64 	%rd18, %rd14;
	cvta.to.global.u64 	%rd19, %rd8;
	cvta.to.global.u64 	%rd20, %rd10;
	cvta.to.global.u64 	%rd21, %rd37;
	cvta.to.global.u64 	%rd22, %rd9;
	cvt.s64.s32 	%rd23, %r1;
	mul.wide.s32 	%rd24, %r1, 4;
	add.s64 	%rd1, %rd15, %rd24;
	ld.global.f32 	%f1, [%rd1];
	add.s64 	%rd2, %rd16, %rd24;
	ld.global.f32 	%f2, [%rd2];
	add.s64 	%rd3, %rd17, %rd24;
	ld.global.f32 	%f3, [%rd3];
	add.s64 	%rd4, %rd18, %rd24;
	ld.global.f32 	%f35, [%rd4];
	add.s64 	%rd25, %rd19, %rd23;
	ld.global.u8 	%rs1, [%rd25];
	add.s64 	%rd26, %rd20, %rd24;
	ld.global.f32 	%f13, [%rd26];
	add.s64 	%rd27, %rd21, %rd24;
	ld.global.f32 	%f5, [%rd27];
	div.rn.f32 	%f6, %f3, %f13;
	add.s64 	%rd28, %rd22, %rd23;
	ld.global.u8 	%rs2, [%rd28];
	setp.eq.s16 	%p2, %rs2, 0;
	@%p2 bra 	$L__BB3_5;
	neg.f32 	%f14, %f35;
	cvta.to.global.u64 	%rd29, %rd12;
	add.s64 	%rd31, %rd29, %rd24;
	ld.global.f32 	%f15, [%rd31];
	div.rn.f32 	%f16, %f14, %f15;
	mul.f32 	%f34, %f12, %f16;
	setp.eq.s16 	%p3, %rs1, 0;
	@%p3 bra 	$L__BB3_4;
	cvta.to.global.u64 	%rd32, %rd13;
	add.s64 	%rd34, %rd32, %rd24;
	ld.global.f32 	%f17, [%rd34];
	mov.f32 	%f18, 0f3F800000;
	sub.f32 	%f19, %f18, %f35;
	fma.rn.f32 	%f34, %f19, %f17, %f34;
$L__BB3_4:
	add.f32 	%f35, %f35, %f34;
$L__BB3_5:
	mul.f32 	%f20, %f12, %f6;
	neg.f32 	%f21, %f2;
	div.rn.f32 	%f22, %f21, %f5;
	mul.f32 	%f23, %f12, %f22;
	setp.eq.s16 	%p4, %rs1, 0;
	mul.f32 	%f24, %f1, %f35;
	sub.f32 	%f25, %f20, %f24;
	add.f32 	%f26, %f23, %f24;
	selp.f32 	%f27, %f20, %f25, %p4;
	selp.f32 	%f28, %f23, %f26, %p4;
	add.f32 	%f29, %f1, %f27;
	add.f32 	%f30, %f2, %f28;
	div.rn.f32 	%f31, %f2, %f5;
	sub.f32 	%f32, %f31, %f6;
	fma.rn.f32 	%f33, %f12, %f32, %f3;
	st.global.f32 	[%rd1], %f29;
	st.global.f32 	[%rd2], %f30;
	st.global.f32 	[%rd3], %f33;
	st.global.f32 	[%rd4], %f35;
$L__BB3_6:
	ret;

}
	// .globl	_Z11mat_vec_mulPfPKfS1_ii
.visible .entry _Z11mat_vec_mulPfPKfS1_ii(
	.param .u64 .ptr .align 1 _Z11mat_vec_mulPfPKfS1_ii_param_0,
	.param .u64 .ptr .align 1 _Z11mat_vec_mulPfPKfS1_ii_param_1,
	.param .u64 .ptr .align 1 _Z11mat_vec_mulPfPKfS1_ii_param_2,
	.param .u32 _Z11mat_vec_mulPfPKfS1_ii_param_3,
	.param .u32 _Z11mat_vec_mulPfPKfS1_ii_param_4
)
{
	.reg .pred 	%p<11>;
	.reg .b32 	%r<38>;
	.reg .b32 	%f<112>;
	.reg .b64 	%rd<31>;

	ld.param.u64 	%rd10, [_Z11mat_vec_mulPfPKfS1_ii_param_0];
	ld.param.u64 	%rd11, [_Z11mat_vec_mulPfPKfS1_ii_param_1];
	ld.param.u64 	%rd12, [_Z11mat_vec_mulPfPKfS1_ii_param_2];
	ld.param.u32 	%r24, [_Z11mat_vec_mulPfPKfS1_ii_param_3];
	ld.param.u32 	%r23, [_Z11mat_vec_mulPfPKfS1_ii_param_4];
	cvta.to.global.u64 	%rd1, %rd12;
	cvta.to.global.u64 	%rd2, %rd11;
	mov.u32 	%r25, %ctaid.x;
	mov.u32 	%r26, %ntid.x;
	mov.u32 	%r27, %tid.x;
	mad.lo.s32 	%r1, %r25, %r26, %r27;
	setp.ge.s32 	%p1, %r1, %r24;
	@%p1 bra 	$L__BB4_15;
	setp.lt.s32 	%p2, %r23, 1;
	mov.f32 	%f111, 0f00000000;
	@%p2 bra 	$L__BB4_14;
	mul.lo.s32 	%r2, %r23, %r1;
	and.b32  	%r3, %r23, 15;
	setp.lt.u32 	%p3, %r23, 16;
	mov.f32 	%f111, 0f00000000;
	mov.b32 	%r34, 0;
	@%p3 bra 	$L__BB4_5;
	and.b32  	%r34, %r23, 2147483632;
	neg.s32 	%r32, %r34;
	add.s64 	%rd3, %rd2, 32;
	add.s64 	%rd29, %rd1, 32;
	mov.f32 	%f111, 0f00000000;
	mov.u32 	%r31, %r2;
$L__BB4_4:
	.pragma "nounroll";
	mul.wide.s32 	%rd13, %r31, 4;
	add.s64 	%rd14, %rd3, %rd13;
	ld.global.f32 	%f18, [%rd14+-32];
	ld.global.f32 	%f19, [%rd29+-32];
	fma.rn.f32 	%f20, %f18, %f19, %f111;
	ld.global.f32 	%f21, [%rd14+-28];
	ld.global.f32 	%f22, [%rd29+-28];
	fma.rn.f32 	%f23, %f21, %f22, %f20;
	ld.global.f32 	%f24, [%rd14+-24];
	ld.global.f32 	%f25, [%rd29+-24];
	fma.rn.f32 	%f26, %f24, %f25, %f23;
	ld.global.f32 	%f27, [%rd14+-20];
	ld.global.f32 	%f28, [%rd29+-20];
	fma.rn.f32 	%f29, %f27, %f28, %f26;
	ld.global.f32 	%f30, [%rd14+-16];
	ld.global.f32 	%f31, [%rd29+-16];
	fma.rn.f32 	%f32, %f30, %f31, %f29;
	ld.global.f32 	%f33, [%rd14+-12];
	ld.global.f32 	%f34, [%rd29+-12];
	fma.rn.f32 	%f35, %f33, %f34, %f32;
	ld.global.f32 	%f36, [%rd14+-8];
	ld.global.f32 	%f37, [%rd29+-8];
	fma.rn.f32 	%f38, %f36, %f37, %f35;
	ld.global.f32 	%f39, [%rd14+-4];
	ld.global.f32 	%f40, [%rd29+-4];
	fma.rn.f32 	%f41, %f39, %f40, %f38;
	ld.global.f32 	%f42, [%rd14];
	ld.global.f32 	%f43, [%rd29];
	fma.rn.f32 	%f44, %f42, %f43, %f41;
	ld.global.f32 	%f45, [%rd14+4];
	ld.global.f32 	%f46, [%rd29+4];
	fma.rn.f32 	%f47, %f45, %f46, %f44;
	ld.global.f32 	%f48, [%rd14+8];
	ld.global.f32 	%f49, [%rd29+8];
	fma.rn.f32 	%f50, %f48, %f49, %f47;
	ld.global.f32 	%f51, [%rd14+12];
	ld.global.f32 	%f52, [%rd29+12];
	fma.rn.f32 	%f53, %f51, %f52, %f50;
	ld.global.f32 	%f54, [%rd14+16];
	ld.global.f32 	%f55, [%rd29+16];
	fma.rn.f32 	%f56, %f54, %f55, %f53;
	ld.global.f32 	%f57, [%rd14+20];
	ld.global.f32 	%f58, [%rd29+20];
	fma.rn.f32 	%f59, %f57, %f58, %f56;
	ld.global.f32 	%f60, [%rd14+24];
	ld.global.f32 	%f61, [%rd29+24];
	fma.rn.f32 	%f62, %f60, %f61, %f59;
	ld.global.f32 	%f63, [%rd14+28];
	ld.global.f32 	%f64, [%rd29+28];
	fma.rn.f32 	%f111, %f63, %f64, %f62;
	add.s32 	%r32, %r32, 16;
	add.s32 	%r31, %r31, 16;
	add.s64 	%rd29, %rd29, 64;
	setp.ne.s32 	%p4, %r32, 0;
	@%p4 bra 	$L__BB4_4;
$L__BB4_5:
	setp.eq.s32 	%p5, %r3, 0;
	@%p5 bra 	$L__BB4_14;
	and.b32  	%r11, %r23, 7;
	setp.lt.u32 	%p6, %r3, 8;
	@%p6 bra 	$L__BB4_8;
	add.s32 	%r29, %r34, %r2;
	mul.wide.s32 	%rd15, %r29, 4;
	add.s64 	%rd16, %rd2, %rd15;
	ld.global.f32 	%f66, [%rd16];
	mul.wide.u32 	%rd17, %r34, 4;
	add.s64 	%rd18, %rd1, %rd17;
	ld.global.f32 	%f67, [%rd18];
	fma.rn.f32 	%f68, %f66, %f67, %f111;
	ld.global.f32 	%f69, [%rd16+4];
	ld.global.f32 	%f70, [%rd18+4];
	fma.rn.f32 	%f71, %f69, %f70, %f68;
	ld.global.f32 	%f72, [%rd16+8];
	ld.global.f32 	%f73, [%rd18+8];
	fma.rn.f32 	%f74, %f72, %f73, %f71;
	ld.global.f32 	%f75, [%rd16+12];
	ld.global.f32 	%f76, [%rd18+12];
	fma.rn.f32 	%f77, %f75, %f76, %f74;
	ld.global.f32 	%f78, [%rd16+16];
	ld.global.f32 	%f79, [%rd18+16];
	fma.rn.f32 	%f80, %f78, %f79, %f77;
	ld.global.f32 	%f81, [%rd16+20];
	ld.global.f32 	%f82, [%rd18+20];
	fma.rn.f32 	%f83, %f81, %f82, %f80;
	ld.global.f32 	%f84, [%rd16+24];
	ld.global.f32 	%f85, [%rd18+24];
	fma.rn.f32 	%f86, %f84, %f85, %f83;
	ld.global.f32 	%f87, [%rd16+28];
	ld.global.f32 	%f88, [%rd18+28];
	fma.rn.f32 	%f111, %f87, %f88, %f86;
	add.s32 	%r34, %r34, 8;
$L__BB4_8:
	setp.eq.s32 	%p7, %r11, 0;
	@%p7 bra 	$L__BB4_14;
	and.b32  	%r14, %r23, 3;
	setp.lt.u32 	%p8, %r11, 4;
	@%p8 bra 	$L__BB4_11;
	add.s32 	%r30, %r34, %r2;
	mul.wide.s32 	%rd19, %r30, 4;
	add.s64 	%rd20, %rd2, %rd19;
	ld.global.f32 	%f90, [%rd20];
	mul.wide.u32 	%rd21, %r34, 4;
	add.s64 	%rd22, %rd1, %rd21;
	ld.global.f32 	%f91, [%rd22];
	fma.rn.f32 	%f92, %f90, %f91, %f111;
	ld.global.f32 	%f93, [%rd20+4];
	ld.global.f32 	%f94, [%rd22+4];
	fma.rn.f32 	%f95, %f93, %f94, %f92;
	ld.global.f32 	%f96, [%rd20+8];
	ld.global.f32 	%f97, [%rd22+8];
	fma.rn.f32 	%f98, %f96, %f97, %f95;
	ld.global.f32 	%f99, [%rd20+12];
	ld.global.f32 	%f100, [%rd22+12];
	fma.rn.f32 	%f111, %f99, %f100, %f98;
	add.s32 	%r34, %r34, 4;
$L__BB4_11:
	setp.eq.s32 	%p9, %r14, 0;
	@%p9 bra 	$L__BB4_14;
	mul.wide.u32 	%rd23, %r34, 4;
	add.s64 	%rd30, %rd1, %rd23;
	add.s32 	%r37, %r34, %r2;
	neg.s32 	%r36, %r14;
$L__BB4_13:
	.pragma "nounroll";
	mul.wide.s32 	%rd24, %r37, 4;
	add.s64 	%rd25, %rd2, %rd24;
	ld.global.f32 	%f101, [%rd25];
	ld.global.f32 	%f102, [%rd30];
	fma.rn.f32 	%f111, %f101, %f102, %f111;
	add.s64 	%rd30, %rd30, 4;
	add.s32 	%r37, %r37, 1;
	add.s32 	%r36, %r36, 1;
	setp.ne.s32 	%p10, %r36, 0;
	@%p10 bra 	$L__BB4_13;
$L__BB4_14:
	cvta.to.global.u64 	%rd26, %rd10;
	mul.wide.s32 	%rd27, %r1, 4;
	add.s64 	%rd28, %rd26, %rd27;
	st.global.f32 	[%rd28], %f111;
$L__BB4_15:
	ret;

}


// ===== COMPILED SASS (sm_100) =====

	.target	sm_100

	.elftype	@"ET_EXEC"


//--------------------- .note.nv.tkinfo           --------------------------
	.section	.note.nv.tkinfo,"",@"SHT_NOTE"
	.sectionflags	@"SHF_NOTE_NV_TKINFO"
	.tkinfo
        /*0018*/ 	.word	0x00000002
        /*0030*/ 	.string	""
        /*0030*/ 	.string	"ptxas"
        /*0030*/ 	.string	"Cuda compilation tools, release 13.0, V13.0.88"
        /*0030*/ 	.string	"Build cuda_13.0.r13.0/compiler.36424714_0"
        /*0030*/ 	.string	"-arch sm_100 -m 64 "



//--------------------- .note.nv.cuinfo           --------------------------
	.section	.note.nv.cuinfo,"",@"SHT_NOTE"
	.sectionflags	@"SHF_NOTE_NV_CUINFO"
        /*0018*/ 	.short	0x0002
        /*001a*/ 	.short	0x0064
        /*001c*/ 	.short	0x0082
	.zero		2


//--------------------- .nv.info                  --------------------------
	.section	.nv.info,"",@"SHT_CUDA_INFO"
	.align	4


	//----- nvinfo : EIATTR_REGCOUNT
	.align		4
        /*0000*/ 	.byte	0x04, 0x2f
        /*0002*/ 	.short	(.L_2 - .L_1)
	.align		4
.L_1:
        /*0004*/ 	.word	index@(_Z19update_neuron_statePiS_S_PfS0_PhS1_ii)
        /*0008*/ 	.word	0x0000001a


	//----- nvinfo : EIATTR_FRAME_SIZE
	.align		4
.L_2:
        /*000c*/ 	.byte	0x04, 0x11
        /*000e*/ 	.short	(.L_4 - .L_3)
	.align		4
.L_3:
        /*0010*/ 	.word	index@(_Z19update_neuron_statePiS_S_PfS0_PhS1_ii)
        /*0014*/ 	.word	0x00000000


	//----- nvinfo : EIATTR_REGCOUNT
	.align		4
.L_4:
        /*0018*/ 	.byte	0x04, 0x2f
        /*001a*/ 	.short	(.L_6 - .L_5)
	.align		4
.L_5:
        /*001c*/ 	.word	index@(_Z18copy_arrival_spikePhPKhii)
        /*0020*/ 	.word	0x00000008


	//----- nvinfo : EIATTR_FRAME_SIZE
	.align		4
.L_6:
        /*0024*/ 	.byte	0x04, 0x11
        /*0026*/ 	.short	(.L_8 - .L_7)
	.align		4
.L_7:
        /*0028*/ 	.word	index@(_Z18copy_arrival_spikePhPKhii)
        /*002c*/ 	.word	0x00000000


	//----- nvinfo : EIATTR_REGCOUNT
	.align		4
.L_8:
        /*0030*/ 	.byte	0x04, 0x2f
        /*0032*/ 	.short	(.L_10 - .L_9)
	.align		4
.L_9:
        /*0034*/ 	.word	index@(_Z16propagate_spikesPhPKhPKiS3_iii)
        /*0038*/ 	.word	0x0000000f


	//----- nvinfo : EIATTR_FRAME_SIZE
	.align		4
.L_10:
        /*003c*/ 	.byte	0x04, 0x11
        /*003e*/ 	.short	(.L_12 - .L_11)
	.align		4
.L_11:
        /*0040*/ 	.word	index@(_Z16propagate_spikesPhPKhPKiS3_iii)
        /*0044*/ 	.word	0x00000000


	//----- nvinfo : EIATTR_REGCOUNT
	.align		4
.L_12:
        /*0048*/ 	.byte	0x04, 0x2f
        /*004a*/ 	.short	(.L_14 - .L_13)
	.align		4
.L_13:
        /*004c*/ 	.word	index@(_Z13synapses_calcPfS_S_PKhS1_PKfS3_S3_S3_S_if)
        /*0050*/ 	.word	0x0000001f


	//----- nvinfo : EIATTR_FRAME_SIZE
	.align		4
.L_14:
        /*0054*/ 	.byte	0x04, 0x11
        /*0056*/ 	.short	(.L_16 - .L_15)
	.align		4
.L_15:
        /*0058*/ 	.word	index@($__internal_0_$__cuda_sm3x_div_rn_noftz_f32_slowpath)
        /*005c*/ 	.word	0x00000000


	//----- nvinfo : EIATTR_FRAME_SIZE
	.align		4
.L_16:
        /*0060*/ 	.byte	0x04, 0x11
        /*0062*/ 	.short	(.L_18 - .L_17)
	.align		4
.L_17:
        /*0064*/ 	.word	index@(_Z13synapses_calcPfS_S_PKhS1_PKfS3_S3_S3_S_if)
        /*0068*/ 	.word	0x00000000


	//----- nvinfo : EIATTR_REGCOUNT
	.align		4
.L_18:
        /*006c*/ 	.byte	0x04, 0x2f
        /*006e*/ 	.short	(.L_20 - .L_19)
	.align		4
.L_19:
        /*0070*/ 	.word	index@(_Z11mat_vec_mulPfPKfS1_ii)
        /*0074*/ 	.word	0x0000001e


	//----- nvinfo : EIATTR_FRAME_SIZE
	.align		4
.L_20:
        /*0078*/ 	.byte	0x04, 0x11
        /*007a*/ 	.short	(.L_22 - .L_21)
	.align		4
.L_21:
        /*007c*/ 	.word	index@(_Z11mat_vec_mulPfPKfS1_ii)
        /*0080*/ 	.word	0x00000000


	//----- nvinfo : EIATTR_MIN_STACK_SIZE
	.align		4
.L_22:
        /*0084*/ 	.byte	0x04, 0x12
        /*0086*/ 	.short	(.L_24 - .L_23)
	.align		4
.L_23:
        /*0088*/ 	.word	index@(_Z11mat_vec_mulPfPKfS1_ii)
        /*008c*/ 	.word	0x00000000


	//----- nvinfo : EIATTR_MIN_STACK_SIZE
	.align		4
.L_24:
        /*0090*/ 	.byte	0x04, 0x12
        /*0092*/ 	.short	(.L_26 - .L_25)
	.align		4
.L_25:
        /*0094*/ 	.word	index@(_Z13synapses_calcPfS_S_PKhS1_PKfS3_S3_S3_S_if)
        /*0098*/ 	.word	0x00000000


	//----- nvinfo : EIATTR_MIN_STACK_SIZE
	.align		4
.L_26:
        /*009c*/ 	.byte	0x04, 0x12
        /*009e*/ 	.short	(.L_28 - .L_27)
	.align		4
.L_27:
        /*00a0*/ 	.word	index@(_Z16propagate_spikesPhPKhPKiS3_iii)
        /*00a4*/ 	.word	0x00000000


	//----- nvinfo : EIATTR_MIN_STACK_SIZE
	.align		4
.L_28:
        /*00a8*/ 	.byte	0x04, 0x12
        /*00aa*/ 	.short	(.L_30 - .L_29)
	.align		4
.L_29:
        /*00ac*/ 	.word	index@(_Z18copy_arrival_spikePhPKhii)
        /*00b0*/ 	.word	0x00000000


	//----- nvinfo : EIATTR_MIN_STACK_SIZE
	.align		4
.L_30:
        /*00b4*/ 	.byte	0x04, 0x12
        /*00b6*/ 	.short	(.L_32 - .L_31)
	.align		4
.L_31:
        /*00b8*/ 	.word	index@(_Z19update_neuron_statePiS_S_PfS0_PhS1_ii)
        /*00bc*/ 	.word	0x00000000
.L_32:


//--------------------- .nv.compat                --------------------------
	.section	.nv.compat,"",@"SHT_CUDA_COMPAT_INFO"
	.align	4
        /*0000*/ 	.byte	0x02, 0x09, 0x00, 0x00, 0x02, 0x02, 0x01, 0x00, 0x02, 0x05, 0x05, 0x00, 0x03, 0x07, 0x01, 0x01
        /*0010*/ 	.byte	0x02, 0x03, 0x00, 0x00, 0x02, 0x06, 0x01, 0x00, 0x04, 0x0b, 0x08, 0x00, 0x01, 0x00, 0x00, 0x00
        /*0020*/ 	.byte	0x00, 0x00, 0x00, 0x00


//--------------------- .nv.info._Z11mat_vec_mulPfPKfS1_ii --------------------------
	.section	.nv.info._Z11mat_vec_mulPfPKfS1_ii,"",@"SHT_CUDA_INFO"
	.sectionflags	@""
	.align	4


	//----- nvinfo : EIATTR_CUDA_API_VERSION
	.align		4
        /*0000*/ 	.byte	0x04, 0x37
        /*0002*/ 	.short	(.L_34 - .L_33)
.L_33:
        /*0004*/ 	.word	0x00000082


	//----- nvinfo : EIATTR_KPARAM_INFO
	.align		4
.L_34:
        /*0008*/ 	.byte	0x04, 0x17
        /*000a*/ 	.short	(.L_36 - .L_35)
.L_35:
        /*000c*/ 	.word	0x00000000
        /*0010*/ 	.short	0x0004
        /*0012*/ 	.short	0x001c
        /*0014*/ 	.byte	0x00, 0xf0, 0x11, 0x00


	//----- nvinfo : EIATTR_KPARAM_INFO
	.align		4
.L_36:
        /*0018*/ 	.byte	0x04, 0x17
        /*001a*/ 	.short	(.L_38 - .L_37)
.L_37:
        /*001c*/ 	.word	0x00000000
        /*0020*/ 	.short	0x0003
        /*0022*/ 	.short	0x0018
        /*0024*/ 	.byte	0x00, 0xf0, 0x11, 0x00


	//----- nvinfo : EIATTR_KPARAM_INFO
	.align		4
.L_38:
        /*0028*/ 	.byte	0x04, 0x17
        /*002a*/ 	.short	(.L_40 - .L_39)
.L_39:
        /*002c*/ 	.word	0x00000000
        /*0030*/ 	.short	0x0002
        /*0032*/ 	.short	0x0010
        /*0034*/ 	.byte	0x00, 0xf5, 0x21, 0x00


	//----- nvinfo : EIATTR_KPARAM_INFO
	.align		4
.L_40:
        /*0038*/ 	.byte	0x04, 0x17
        /*003a*/ 	.short	(.L_42 - .L_41)
.L_41:
        /*003c*/ 	.word	0x00000000
        /*0040*/ 	.short	0x0001
        /*0042*/ 	.short	0x0008
        /*0044*/ 	.byte	0x00, 0xf5, 0x21, 0x00


	//----- nvinfo : EIATTR_KPARAM_INFO
	.align		4
.L_42:
        /*0048*/ 	.byte	0x04, 0x17
        /*004a*/ 	.short	(.L_44 - .L_43)
.L_43:
        /*004c*/ 	.word	0x00000000
        /*0050*/ 	.short	0x0000
        /*0052*/ 	.short	0x0000
        /*0054*/ 	.byte	0x00, 0xf5, 0x21, 0x00


	//----- nvinfo : EIATTR_SPARSE_MMA_MASK
	.align		4
.L_44:
        /*0058*/ 	.byte	0x03, 0x50
        /*005a*/ 	.short	0x0000


	//----- nvinfo : EIATTR_MAXREG_COUNT
	.align		4
        /*005c*/ 	.byte	0x03, 0x1b
        /*005e*/ 	.short	0x00ff


	//----- nvinfo : EIATTR_MERCURY_ISA_VERSION
	.align		4
        /*0060*/ 	.byte	0x03, 0x5f
        /*0062*/ 	.short	0x0101


	//----- nvinfo : EIATTR_VRC_CTA_INIT_COUNT
	.align		4
        /*0064*/ 	.byte	0x02, 0x4a
	.zero		1
	.zero		1


	//----- nvinfo : EIATTR_EXIT_INSTR_OFFSETS
	.align		4
        /*0068*/ 	.byte	0x04, 0x1c
        /*006a*/ 	.short	(.L_46 - .L_45)


	//   ....[0]....
.L_45:
        /*006c*/ 	.word	0x00000070


	//   ....[1]....
        /*0070*/ 	.word	0x00000aa0


	//----- nvinfo : EIATTR_CBANK_PARAM_SIZE
	.align		4
.L_46:
        /*0074*/ 	.byte	0x03, 0x19
        /*0076*/ 	.short	0x0020


	//----- nvinfo : EIATTR_PARAM_CBANK
	.align		4
        /*0078*/ 	.byte	0x04, 0x0a
        /*007a*/ 	.short	(.L_48 - .L_47)
	.align		4
.L_47:
        /*007c*/ 	.word	index@(.nv.constant0._Z11mat_vec_mulPfPKfS1_ii)
        /*0080*/ 	.short	0x0380
        /*0082*/ 	.short	0x0020


	//----- nvinfo : EIATTR_SW_WAR
	.align		4
.L_48:
        /*0084*/ 	.byte	0x04, 0x36
        /*0086*/ 	.short	(.L_50 - .L_49)
.L_49:
        /*0088*/ 	.word	0x00000008
.L_50:


//--------------------- .nv.info._Z13synapses_calcPfS_S_PKhS1_PKfS3_S3_S3_S_if --------------------------
	.section	.nv.info._Z13synapses_calcPfS_S_PKhS1_PKfS3_S3_S3_S_if,"",@"SHT_CUDA_INFO"
	.sectionflags	@""
	.align	4


	//----- nvinfo : EIATTR_CUDA_API_VERSION
	.align		4
        /*0000*/ 	.byte	0x04, 0x37
        /*0002*/ 	.short	(.L_52 - .L_51)
.L_51:
        /*0004*/ 	.word	0x00000082


	//----- nvinfo : EIATTR_KPARAM_INFO
	.align		4
.L_52:
        /*0008*/ 	.byte	0x04, 0x17
        /*000a*/ 	.short	(.L_54 - .L_53)
.L_53:
        /*000c*/ 	.word	0x00000000
        /*0010*/ 	.short	0x000b
        /*0012*/ 	.short	0x0054
        /*0014*/ 	.byte	0x00, 0xf0, 0x11, 0x00


	//----- nvinfo : EIATTR_KPARAM_INFO
	.align		4
.L_54:
        /*0018*/ 	.byte	0x04, 0x17
        /*001a*/ 	.short	(.L_56 - .L_55)
.L_55:
        /*001c*/ 	.word	0x00000000
        /*0020*/ 	.short	0x000a
        /*0022*/ 	.short	0x0050
        /*0024*/ 	.byte	0x00, 0xf0, 0x11, 0x00


	//----- nvinfo : EIATTR_KPARAM_INFO
	.align		4
.L_56:
        /*0028*/ 	.byte	0x04, 0x17
        /*002a*/ 	.short	(.L_58 - .L_57)
.L_57:
        /*002c*/ 	.word	0x00000000
        /*0030*/ 	.short	0x0009
        /*0032*/ 	.short	0x0048
        /*0034*/ 	.byte	0x00, 0xf5, 0x21, 0x00


	//----- nvinfo : EIATTR_KPARAM_INFO
	.align		4
.L_58:
        /*0038*/ 	.byte	0x04, 0x17
        /*003a*/ 	.short	(.L_60 - .L_59)
.L_59:
        /*003c*/ 	.word	0x00000000
        /*0040*/ 	.short	0x0008
        /*0042*/ 	.short	0x0040
        /*0044*/ 	.byte	0x00, 0xf5, 0x21, 0x00


	//----- nvinfo : EIATTR_KPARAM_INFO
	.align		4
.L_60:
        /*0048*/ 	.byte	0x04, 0x17
        /*004a*/ 	.short	(.L_62 - .L_61)
.L_61:
        /*004c*/ 	.word	0x00000000
        /*0050*/ 	.short	0x0007
        /*0052*/ 	.short	0x0038
        /*0054*/ 	.byte	0x00, 0xf5, 0x21, 0x00


	//----- nvinfo : EIATTR_KPARAM_INFO
	.align		4
.L_62:
        /*0058*/ 	.byte	0x04, 0x17
        /*005a*/ 	.short	(.L_64 - .L_63)
.L_63:
        /*005c*/ 	.word	0x00000000
        /*0060*/ 	.short	0x0006
        /*0062*/ 	.short	0x0030
        /*0064*/ 	.byte	0x00, 0xf5, 0x21, 0x00


	//----- nvinfo : EIATTR_KPARAM_INFO
	.align		4
.L_64:
        /*0068*/ 	.byte	0x04, 0x17
        /*006a*/ 	.short	(.L_66 - .L_65)
.L_65:
        /*006c*/ 	.word	0x00000000
        /*0070*/ 	.short	0x0005
        /*0072*/ 	.short	0x0028
        /*0074*/ 	.byte	0x00, 0xf5, 0x21, 0x00


	//----- nvinfo : EIATTR_KPARAM_INFO
	.align		4
.L_66:
        /*0078*/ 	.byte	0x04, 0x17
        /*007a*/ 	.short	(.L_68 - .L_67)
.L_67:
        /*007c*/ 	.word	0x00000000
        /*0080*/ 	.short	0x0004
        /*0082*/ 	.short	0x0020
        /*0084*/ 	.byte	0x00, 0xf5, 0x21, 0x00


	//----- nvinfo : EIATTR_KPARAM_INFO
	.align		4
.L_68:
        /*0088*/ 	.byte	0x04, 0x17
        /*008a*/ 	.short	(.L_70 - .L_69)
.L_69:
        /*008c*/ 	.word	0x00000000
        /*0090*/ 	.short	0x0003
        /*0092*/ 	.short	0x0018
        /*0094*/ 	.byte	0x00, 0xf5, 0x21, 0x00


	//----- nvinfo : EIATTR_KPARAM_INFO
	.align		4
.L_70:
        /*0098*/ 	.byte	0x04, 0x17
        /*009a*/ 	.short	(.L_72 - .L_71)
.L_71:
        /*009c*/ 	.word	0x00000000
        /*00a0*/ 	.short	0x0002
        /*00a2*/ 	.short	0x0010
        /*00a4*/ 	.byte	0x00, 0xf5, 0x21, 0x00


	//----- nvinfo : EIATTR_KPARAM_INFO
	.align		4
.L_72:
        /*00a8*/ 	.byte	0x04, 0x17
        /*00aa*/ 	.short	(.L_74 - .L_73)
.L_73:
        /*00ac*/ 	.word	0x00000000
        /*00b0*/ 	.short	0x0001
        /*00b2*/ 	.short	0x0008
        /*00b4*/ 	.byte	0x00, 0xf5, 0x21, 0x00


	//----- nvinfo : EIATTR_KPARAM_INFO
	.align		4
.L_74:
        /*00b8*/ 	.byte	0x04, 0x17
        /*00ba*/ 	.short	(.L_76 - .L_75)
.L_75:
        /*00bc*/ 	.word	0x00000000
        /*00c0*/ 	.short	0x0000
        /*00c2*/ 	.short	0x0000
        /*00c4*/ 	.byte	0x00, 0xf5, 0x21, 0x00


	//----- nvinfo : EIATTR_SPARSE_MMA_MASK
	.align		4
.L_76:
        /*00c8*/ 	.byte	0x03, 0x50
        /*00ca*/ 	.short	0x0000


	//----- nvinfo : EIATTR_MAXREG_COUNT
	.align		4
        /*00cc*/ 	.byte	0x03, 0x1b
        /*00ce*/ 	.short	0x00ff


	//----- nvinfo : EIATTR_MERCURY_ISA_VERSION
	.align		4
        /*00d0*/ 	.byte	0x03, 0x5f
        /*00d2*/ 	.short	0x0101


	//----- nvinfo : EIATTR_VRC_CTA_INIT_COUNT
	.align		4
        /*00d4*/ 	.byte	0x02, 0x4a
	.zero		1
	.zero		1


	//----- nvinfo : EIATTR_EXIT_INSTR_OFFSETS
	.align		4
        /*00d8*/ 	.byte	0x04, 0x1c
        /*00da*/ 	.short	(.L_78 - .L_77)


	//   ....[0]....
.L_77:
        /*00dc*/ 	.word	0x00000070


	//   ....[1]....
        /*00e0*/ 	.word	0x00000800


	//----- nvinfo : EIATTR_CRS_STACK_SIZE
	.align		4
.L_78:
        /*00e4*/ 	.byte	0x04, 0x1e
        /*00e6*/ 	.short	(.L_80 - .L_79)
.L_79:
        /*00e8*/ 	.word	0x00000000


	//----- nvinfo : EIATTR_CBANK_PARAM_SIZE
	.align		4
.L_80:
        /*00ec*/ 	.byte	0x03, 0x19
        /*00ee*/ 	.short	0x0058


	//----- nvinfo : EIATTR_PARAM_CBANK
	.align		4
        /*00f0*/ 	.byte	0x04, 0x0a
        /*00f2*/ 	.short	(.L_82 - .L_81)
	.align		4
.L_81:
        /*00f4*/ 	.word	index@(.nv.constant0._Z13synapses_calcPfS_S_PKhS1_PKfS3_S3_S3_S_if)
        /*00f8*/ 	.short	0x0380
        /*00fa*/ 	.short	0x0058


	//----- nvinfo : EIATTR_SW_WAR
	.align		4
.L_82:
        /*00fc*/ 	.byte	0x04, 0x36
        /*00fe*/ 	.short	(.L_84 - .L_83)
.L_83:
        /*0100*/ 	.word	0x00000008
.L_84:


//--------------------- .nv.info._Z16propagate_spikesPhPKhPKiS3_iii --------------------------
	.section	.nv.info._Z16propagate_spikesPhPKhPKiS3_iii,"",@"SHT_CUDA_INFO"
	.sectionflags	@""
	.align	4


	//----- nvinfo : EIATTR_CUDA_API_VERSION
	.align		4
        /*0000*/ 	.byte	0x04, 0x37
        /*0002*/ 	.short	(.L_86 - .L_85)
.L_85:
        /*0004*/ 	.word	0x00000082


	//----- nvinfo : EIATTR_KPARAM_INFO
	.align		4
.L_86:
        /*0008*/ 	.byte	0x04, 0x17
        /*000a*/ 	.short	(.L_88 - .L_87)
.L_87:
        /*000c*/ 	.word	0x00000000
        /*0010*/ 	.short	0x0006
        /*0012*/ 	.short	0x0028
        /*0014*/ 	.byte	0x00, 0xf0, 0x11, 0x00


	//----- nvinfo : EIATTR_KPARAM_INFO
	.align		4
.L_88:
        /*0018*/ 	.byte	0x04, 0x17
        /*001a*/ 	.short	(.L_90 - .L_89)
.L_89:
        /*001c*/ 	.word	0x00000000
        /*0020*/ 	.short	0x0005
        /*0022*/ 	.short	0x0024
        /*0024*/ 	.byte	0x00, 0xf0, 0x11, 0x00


	//----- nvinfo : EIATTR_KPARAM_INFO
	.align		4
.L_90:
        /*0028*/ 	.byte	0x04, 0x17
        /*002a*/ 	.short	(.L_92 - .L_91)
.L_91:
        /*002c*/ 	.word	0x00000000
        /*0030*/ 	.short	0x0004
        /*0032*/ 	.short	0x0020
        /*0034*/ 	.byte	0x00, 0xf0, 0x11, 0x00


	//----- nvinfo : EIATTR_KPARAM_INFO
	.align		4
.L_92:
        /*0038*/ 	.byte	0x04, 0x17
        /*003a*/ 	.short	(.L_94 - .L_93)
.L_93:
        /*003c*/ 	.word	0x00000000
        /*0040*/ 	.short	0x0003
        /*0042*/ 	.short	0x0018
        /*0044*/ 	.byte	0x00, 0xf5, 0x21, 0x00


	//----- nvinfo : EIATTR_KPARAM_INFO
	.align		4
.L_94:
        /*0048*/ 	.byte	0x04, 0x17
        /*004a*/ 	.short	(.L_96 - .L_95)
.L_95:
        /*004c*/ 	.word	0x00000000
        /*0050*/ 	.short	0x0002
        /*0052*/ 	.short	0x0010
        /*0054*/ 	.byte	0x00, 0xf5, 0x21, 0x00


	//----- nvinfo : EIATTR_KPARAM_INFO
	.align		4
.L_96:
        /*0058*/ 	.byte	0x04, 0x17
        /*005a*/ 	.short	(.L_98 - .L_97)
.L_97:
        /*005c*/ 	.word	0x00000000
        /*0060*/ 	.short	0x0001
        /*0062*/ 	.short	0x0008
        /*0064*/ 	.byte	0x00, 0xf5, 0x21, 0x00


	//----- nvinfo : EIATTR_KPARAM_INFO
	.align		4
.L_98:
        /*0068*/ 	.byte	0x04, 0x17
        /*006a*/ 	.short	(.L_100 - .L_99)
.L_99:
        /*006c*/ 	.word	0x00000000
        /*0070*/ 	.short	0x0000
        /*0072*/ 	.short	0x0000
        /*0074*/ 	.byte	0x00, 0xf5, 0x21, 0x00


	//----- nvinfo : EIATTR_SPARSE_MMA_MASK
	.align		4
.L_100:
        /*0078*/ 	.byte	0x03, 0x50
        /*007a*/ 	.short	0x0000


	//----- nvinfo : EIATTR_MAXREG_COUNT
	.align		4
        /*007c*/ 	.byte	0x03, 0x1b
        /*007e*/ 	.short	0x00ff


	//----- nvinfo : EIATTR_MERCURY_ISA_VERSION
	.align		4
        /*0080*/ 	.byte	0x03, 0x5f
        /*0082*/ 	.short	0x0101


	//----- nvinfo : EIATTR_VRC_CTA_INIT_COUNT
	.align		4
        /*0084*/ 	.byte	0x02, 0x4a
	.zero		1
	.zero		1


	//----- nvinfo : EIATTR_EXIT_INSTR_OFFSETS
	.align		4
        /*0088*/ 	.byte	0x04, 0x1c
        /*008a*/ 	.short	(.L_102 - .L_101)


	//   ....[0]....
.L_101:
        /*008c*/ 	.word	0x00000070


	//   ....[1]....
        /*0090*/ 	.word	0x000002f0


	//----- nvinfo : EIATTR_CBANK_PARAM_SIZE
	.align		4
.L_102:
        /*0094*/ 	.byte	0x03, 0x19
        /*0096*/ 	.short	0x002c


	//----- nvinfo : EIATTR_PARAM_CBANK
	.align		4
        /*0098*/ 	.byte	0x04, 0x0a
        /*009a*/ 	.short	(.L_104 - .L_103)
	.align		4
.L_103:
        /*009c*/ 	.word	index@(.nv.constant0._Z16propagate_spikesPhPKhPKiS3_iii)
        /*00a0*/ 	.short	0x0380
        /*00a2*/ 	.short	0x002c


	//----- nvinfo : EIATTR_SW_WAR
	.align		4
.L_104:
        /*00a4*/ 	.byte	0x04, 0x36
        /*00a6*/ 	.short	(.L_106 - .L_105)
.L_105:
        /*00a8*/ 	.word	0x00000008
.L_106:


//--------------------- .nv.info._Z18copy_arrival_spikePhPKhii --------------------------
	.section	.nv.info._Z18copy_arrival_spikePhPKhii,"",@"SHT_CUDA_INFO"
	.sectionflags	@""
	.align	4


	//----- nvinfo : EIATTR_CUDA_API_VERSION
	.align		4
        /*0000*/ 	.byte	0x04, 0x37
        /*0002*/ 	.short	(.L_108 - .L_107)
.L_107:
        /*0004*/ 	.word	0x00000082


	//----- nvinfo : EIATTR_KPARAM_INFO
	.align		4
.L_108:
        /*0008*/ 	.byte	0x04, 0x17
        /*000a*/ 	.short	(.L_110 - .L_109)
.L_109:
        /*000c*/ 	.word	0x00000000
        /*0010*/ 	.short	0x0003
        /*0012*/ 	.short	0x0014
        /*0014*/ 	.byte	0x00, 0xf0, 0x11, 0x00


	//----- nvinfo : EIATTR_KPARAM_INFO
	.align		4
.L_110:
        /*0018*/ 	.byte	0x04, 0x17
        /*001a*/ 	.short	(.L_112 - .L_111)
.L_111:
        /*001c*/ 	.word	0x00000000
        /*0020*/ 	.short	0x0002
        /*0022*/ 	.short	0x0010
        /*0024*/ 	.byte	0x00, 0xf0, 0x11, 0x00


	//----- nvinfo : EIATTR_KPARAM_INFO
	.align		4
.L_112:
        /*0028*/ 	.byte	0x04, 0x17
        /*002a*/ 	.short	(.L_114 - .L_113)
.L_113:
        /*002c*/ 	.word	0x00000000
        /*0030*/ 	.short	0x0001
        /*0032*/ 	.short	0x0008
        /*0034*/ 	.byte	0x00, 0xf5, 0x21, 0x00


	//----- nvinfo : EIATTR_KPARAM_INFO
	.align		4
.L_114:
        /*0038*/ 	.byte	0x04, 0x17
        /*003a*/ 	.short	(.L_116 - .L_115)
.L_115:
        /*003c*/ 	.word	0x00000000
        /*0040*/ 	.short	0x0000
        /*0042*/ 	.short	0x0000
        /*0044*/ 	.byte	0x00, 0xf5, 0x21, 0x00


	//----- nvinfo : EIATTR_SPARSE_MMA_MASK
	.align		4
.L_116:
        /*0048*/ 	.byte	0x03, 0x50
        /*004a*/ 	.short	0x0000


	//----- nvinfo : EIATTR_MAXREG_COUNT
	.align		4
        /*004c*/ 	.byte	0x03, 0x1b
        /*004e*/ 	.short	0x00ff


	//----- nvinfo : EIATTR_MERCURY_ISA_VERSION
	.align		4
        /*0050*/ 	.byte	0x03, 0x5f
        /*0052*/ 	.short	0x0101


	//----- nvinfo : EIATTR_VRC_CTA_INIT_COUNT
	.align		4
        /*0054*/ 	.byte	0x02, 0x4a
	.zero		1
	.zero		1


	//----- nvinfo : EIATTR_EXIT_INSTR_OFFSETS
	.align		4
        /*0058*/ 	.byte	0x04, 0x1c
        /*005a*/ 	.short	(.L_118 - .L_117)


	//   ....[0]....
.L_117:
        /*005c*/ 	.word	0x00000070


	//   ....[1]....
        /*0060*/ 	.word	0x00000120


	//----- nvinfo : EIATTR_CBANK_PARAM_SIZE
	.align		4
.L_118:
        /*0064*/ 	.byte	0x03, 0x19
        /*0066*/ 	.short	0x0018


	//----- nvinfo : EIATTR_PARAM_CBANK
	.align		4
        /*0068*/ 	.byte	0x04, 0x0a
        /*006a*/ 	.short	(.L_120 - .L_119)
	.align		4
.L_119:
        /*006c*/ 	.word	index@(.nv.constant0._Z18copy_arrival_spikePhPKhii)
        /*0070*/ 	.short	0x0380
        /*0072*/ 	.short	0x0018


	//----- nvinfo : EIATTR_SW_WAR
	.align		4
.L_120:
        /*0074*/ 	.byte	0x04, 0x36
        /*0076*/ 	.short	(.L_122 - .L_121)
.L_121:
        /*0078*/ 	.word	0x00000008
.L_122:


//--------------------- .nv.info._Z19update_neuron_statePiS_S_PfS0_PhS1_ii --------------------------
	.section	.nv.info._Z19update_neuron_statePiS_S_PfS0_PhS1_ii,"",@"SHT_CUDA_INFO"
	.sectionflags	@""
	.align	4


	//----- nvinfo : EIATTR_CUDA_API_VERSION
	.align		4
        /*0000*/ 	.byte	0x04, 0x37
        /*0002*/ 	.short	(.L_124 - .L_123)
.L_123:
        /*0004*/ 	.word	0x00000082


	//----- nvinfo : EIATTR_KPARAM_INFO
	.align		4
.L_124:
        /*0008*/ 	.byte	0x04, 0x17
        /*000a*/ 	.short	(.L_126 - .L_125)
.L_125:
        /*000c*/ 	.word	0x00000000
        /*0010*/ 	.short	0x0008
        /*0012*/ 	.short	0x003c
        /*0014*/ 	.byte	0x00, 0xf0, 0x11, 0x00


	//----- nvinfo : EIATTR_KPARAM_INFO
	.align		4
.L_126:
        /*0018*/ 	.byte	0x04, 0x17
        /*001a*/ 	.short	(.L_128 - .L_127)
.L_127:
        /*001c*/ 	.word	0x00000000
        /*0020*/ 	.short	0x0007
        /*0022*/ 	.short	0x0038
        /*0024*/ 	.byte	0x00, 0xf0, 0x11, 0x00


	//----- nvinfo : EIATTR_KPARAM_INFO
	.align		4
.L_128:
        /*0028*/ 	.byte	0x04, 0x17
        /*002a*/ 	.short	(.L_130 - .L_129)
.L_129:
        /*002c*/ 	.word	0x00000000
        /*0030*/ 	.short	0x0006
        /*0032*/ 	.short	0x0030
        /*0034*/ 	.byte	0x00, 0xf5, 0x21, 0x00


	//----- nvinfo : EIATTR_KPARAM_INFO
	.align		4
.L_130:
        /*0038*/ 	.byte	0x04, 0x17
        /*003a*/ 	.short	(.L_132 - .L_131)
.L_131:
        /*003c*/ 	.word	0x00000000
        /*0040*/ 	.short	0x0005
        /*0042*/ 	.short	0x0028
        /*0044*/ 	.byte	0x00, 0xf5, 0x21, 0x00


	//----- nvinfo : EIATTR_KPARAM_INFO
	.align		4
.L_132:
        /*0048*/ 	.byte	0x04, 0x17
        /*004a*/ 	.short	(.L_134 - .L_133)
.L_133:
        /*004c*/ 	.word	0x00000000
        /*0050*/ 	.short	0x0004
        /*0052*/ 	.short	0x0020
        /*0054*/ 	.byte	0x00, 0xf5, 0x21, 0x00


	//----- nvinfo : EIATTR_KPARAM_INFO
	.align		4
.L_134:
        /*0058*/ 	.byte	0x04, 0x17
        /*005a*/ 	.short	(.L_136 - .L_135)
.L_135:
        /*005c*/ 	.word	0x00000000
        /*0060*/ 	.short	0x0003
        /*0062*/ 	.short	0x0018
        /*0064*/ 	.byte	0x00, 0xf5, 0x21, 0x00


	//----- nvinfo : EIATTR_KPARAM_INFO
	.align		4
.L_136:
        /*0068*/ 	.byte	0x04, 0x17
        /*006a*/ 	.short	(.L_138 - .L_137)
.L_137:
        /*006c*/ 	.word	0x00000000
        /*0070*/ 	.short	0x0002
        /*0072*/ 	.short	0x0010
        /*0074*/ 	.byte	0x00, 0xf5, 0x21, 0x00


	//----- nvinfo : EIATTR_KPARAM_INFO
	.align		4
.L_138:
        /*0078*/ 	.byte	0x04, 0x17
        /*007a*/ 	.short	(.L_140 - .L_139)
.L_139:
        /*007c*/ 	.word	0x00000000
        /*0080*/ 	.short	0x0001
        /*0082*/ 	.short	0x0008
        /*0084*/ 	.byte	0x00, 0xf5, 0x21, 0x00


	//----- nvinfo : EIATTR_KPARAM_INFO
	.align		4
.L_140:
        /*0088*/ 	.byte	0x04, 0x17
        /*008a*/ 	.short	(.L_142 - .L_141)
.L_141:
        /*008c*/ 	.word	0x00000000
        /*0090*/ 	.short	0x0000
        /*0092*/ 	.short	0x0000
        /*0094*/ 	.byte	0x00, 0xf5, 0x21, 0x00


	//----- nvinfo : EIATTR_SPARSE_MMA_MASK
	.align		4
.L_142:
        /*0098*/ 	.byte	0x03, 0x50
        /*009a*/ 	.short	0x0000


	//----- nvinfo : EIATTR_MAXREG_COUNT
	.align		4
        /*009c*/ 	.byte	0x03, 0x1b
        /*009e*/ 	.short	0x00ff


	//----- nvinfo : EIATTR_MERCURY_ISA_VERSION
	.align		4
        /*00a0*/ 	.byte	0x03, 0x5f
        /*00a2*/ 	.short	0x0101


	//----- nvinfo : EIATTR_VRC_CTA_INIT_COUNT
	.align		4
        /*00a4*/ 	.byte	0x02, 0x4a
	.zero		1
	.zero		1


	//----- nvinfo : EIATTR_EXIT_INSTR_OFFSETS
	.align		4
        /*00a8*/ 	.byte	0x04, 0x1c
        /*00aa*/ 	.short	(.L_144 - .L_143)


	//   ....[0]....
.L_143:
        /*00ac*/ 	.word	0x00000070


	//   ....[1]....
        /*00b0*/ 	.word	0x00000b40


	//----- nvinfo : EIATTR_CRS_STACK_SIZE
	.align		4
.L_144:
        /*00b4*/ 	.byte	0x04, 0x1e
        /*00b6*/ 	.short	(.L_146 - .L_145)
.L_145:
        /*00b8*/ 	.word	0x00000000


	//----- nvinfo : EIATTR_CBANK_PARAM_SIZE
	.align		4
.L_146:
        /*00bc*/ 	.byte	0x03, 0x19
        /*00be*/ 	.short	0x0040


	//----- nvinfo : EIATTR_PARAM_CBANK
	.align		4
        /*00c0*/ 	.byte	0x04, 0x0a
        /*00c2*/ 	.short	(.L_148 - .L_147)
	.align		4
.L_147:
        /*00c4*/ 	.word	index@(.nv.constant0._Z19update_neuron_statePiS_S_PfS0_PhS1_ii)
        /*00c8*/ 	.short	0x0380
        /*00ca*/ 	.short	0x0040


	//----- nvinfo : EIATTR_SW_WAR
	.align		4
.L_148:
        /*00cc*/ 	.byte	0x04, 0x36
        /*00ce*/ 	.short	(.L_150 - .L_149)
.L_149:
        /*00d0*/ 	.word	0x00000008
.L_150:


//--------------------- .nv.callgraph             --------------------------
	.section	.nv.callgraph,"",@"SHT_CUDA_CALLGRAPH"
	.align	4
	.sectionentsize	8
	.align		4
        /*0000*/ 	.word	0x00000000
	.align		4
        /*0004*/ 	.word	0xffffffff
	.align		4
        /*0008*/ 	.word	0x00000000
	.align		4
        /*000c*/ 	.word	0xfffffffe
	.align		4
        /*0010*/ 	.word	0x00000000
	.align		4
        /*0014*/ 	.word	0xfffffffd
	.align		4
        /*0018*/ 	.word	0x00000000
	.align		4
        /*001c*/ 	.word	0xfffffffc


//--------------------- .nv.constant3             --------------------------
	.section	.nv.constant3,"a",@progbits
	.align	4
.nv.constant3:
	.type		const_param,@object
	.size		const_param,(.L_0 - const_param)
const_param:
	.zero		108
.L_0:


//--------------------- .text._Z11mat_vec_mulPfPKfS1_ii --------------------------
	.section	.text._Z11mat_vec_mulPfPKfS1_ii,"ax",@progbits
	.align	128
        .global         _Z11mat_vec_mulPfPKfS1_ii
        .type           _Z11mat_vec_mulPfPKfS1_ii,@function
        .size           _Z11mat_vec_mulPfPKfS1_ii,(.L_x_44 - _Z11mat_vec_mulPfPKfS1_ii)
        .other          _Z11mat_vec_mulPfPKfS1_ii,@"STO_CUDA_ENTRY STV_DEFAULT"
_Z11mat_vec_mulPfPKfS1_ii:
.text._Z11mat_vec_mulPfPKfS1_ii:
[----:B------:R-:W-:Y:S01]  /*0000*/  LDC R1, c[0x0][0x37c] ;  /* 0x0000df00ff017b82 */ /* 0x000fe20000000800 */
[----:B------:R-:W0:Y:S07]  /*0010*/  S2R R3, SR_TID.X ;  /* 0x0000000000037919 */ /* 0x000e2e0000002100 */
[----:B------:R-:W0:Y:S01]  /*0020*/  S2UR UR4, SR_CTAID.X ;  /* 0x00000000000479c3 */ /* 0x000e220000002500 */
[----:B------:R-:W1:Y:S07]  /*0030*/  LDCU UR5, c[0x0][0x398] ;  /* 0x00007300ff0577ac */ /* 0x000e6e0008000800 */
[----:B------:R-:W0:Y:S02]  /*0040*/  LDC R0, c[0x0][0x360] ;  /* 0x0000d800ff007b82 */ /* 0x000e240000000800 */
[----:B0-----:R-:W-:-:S05]  /*0050*/  IMAD R0, R0, UR4, R3 ;  /* 0x0000000400007c24 */ /* 0x001fca000f8e0203 */
[----:B-1----:R-:W-:-:S13]  /*0060*/  ISETP.GE.AND P0, PT, R0, UR5, PT ;  /* 0x0000000500007c0c */ /* 0x002fda000bf06270 */
[----:B------:R-:W-:Y:S05]  /*0070*/  @P0 EXIT ;  /* 0x000000000000094d */ /* 0x000fea0003800000 */
[----:B------:R-:W0:Y:S01]  /*0080*/  LDCU UR8, c[0x0][0x39c] ;  /* 0x00007380ff0877ac */ /* 0x000e220008000800 */
[----:B------:R-:W-:Y:S01]  /*0090*/  HFMA2 R15, -RZ, RZ, 0, 0 ;  /* 0x00000000ff0f7431 */ /* 0x000fe200000001ff */
[----:B------:R-:W1:Y:S01]  /*00a0*/  LDCU.64 UR12, c[0x0][0x358] ;  /* 0x00006b00ff0c77ac */ /* 0x000e620008000a00 */
[----:B0-----:R-:W-:-:S09]  /*00b0*/  UISETP.GE.AND UP0, UPT, UR8, 0x1, UPT ;  /* 0x000000010800788c */ /* 0x001fd2000bf06270 */
[----:B-1----:R-:W-:Y:S05]  /*00c0*/  BRA.U !UP0, `(.L_x_0) ;  /* 0x0000000908687547 */ /* 0x002fea000b800000 */
[----:B------:R-:W-:Y:S02]  /*00d0*/  UISETP.GE.U32.AND UP1, UPT, UR8, 0x10, UPT ;  /* 0x000000100800788c */ /* 0x000fe4000bf26070 */
[----:B------:R-:W-:Y:S01]  /*00e0*/  IMAD R7, R0, UR8, RZ ;  /* 0x0000000800077c24 */ /* 0x000fe2000f8e02ff */
[----:B------:R-:W-:Y:S01]  /*00f0*/  ULOP3.LUT UR9, UR8, 0xf, URZ, 0xc0, !UPT ;  /* 0x0000000f08097892 */ /* 0x000fe2000f8ec0ff */
[----:B------:R-:W-:Y:S02]  /*0100*/  MOV R15, RZ ;  /* 0x000000ff000f7202 */ /* 0x000fe40000000f00 */
[----:B------:R-:W-:Y:S01]  /*0110*/  MOV R8, RZ ;  /* 0x000000ff00087202 */ /* 0x000fe20000000f00 */
[----:B------:R-:W-:Y:S02]  /*0120*/  UISETP.NE.AND UP0, UPT, UR9, URZ, UPT ;  /* 0x000000ff0900728c */ /* 0x000fe4000bf05270 */
[----:B------:R-:W-:Y:S09]  /*0130*/  BRA.U !UP1, `(.L_x_1) ;  /* 0x0000000509187547 */ /* 0x000ff2000b800000 */
[----:B------:R-:W0:Y:S01]  /*0140*/  LDCU.64 UR4, c[0x0][0x390] ;  /* 0x00007200ff0477ac */ /* 0x000e220008000a00 */
[----:B------:R-:W-:Y:S02]  /*0150*/  MOV R15, RZ ;  /* 0x000000ff000f7202 */ /* 0x000fe40000000f00 */
[----:B------:R-:W-:Y:S01]  /*0160*/  MOV R6, R7 ;  /* 0x0000000700067202 */ /* 0x000fe20000000f00 */
[----:B------:R-:W1:Y:S01]  /*0170*/  LDCU.64 UR6, c[0x0][0x388] ;  /* 0x00007100ff0677ac */ /* 0x000e620008000a00 */
[----:B------:R-:W-:-:S04]  /*0180*/  ULOP3.LUT UR10, UR8, 0x7ffffff0, URZ, 0xc0, !UPT ;  /* 0x7ffffff0080a7892 */ /* 0x000fc8000f8ec0ff */
[----:B------:R-:W-:Y:S02]  /*0190*/  UIADD3 UR11, UPT, UPT, -UR10, URZ, URZ ;  /* 0x000000ff0a0b7290 */ /* 0x000fe4000fffe1ff */
[----:B------:R-:W-:Y:S01]  /*01a0*/  MOV R8, UR10 ;  /* 0x0000000a00087c02 */ /* 0x000fe20008000f00 */
[----:B0-----:R-:W-:-:S04]  /*01b0*/  UIADD3 UR4, UP2, UPT, UR4, 0x20, URZ ;  /* 0x0000002004047890 */ /* 0x001fc8000ff5e0ff */
[----:B------:R-:W-:Y:S02]  /*01c0*/  UIADD3.X UR5, UPT, UPT, URZ, UR5, URZ, UP2, !UPT ;  /* 0x00000005ff057290 */ /* 0x000fe400097fe4ff */
[----:B-1----:R-:W-:Y:S01]  /*01d0*/  UIADD3 UR6, UP1, UPT, UR6, 0x20, URZ ;  /* 0x0000002006067890 */ /* 0x002fe2000ff3e0ff */
[----:B------:R-:W-:-:S03]  /*01e0*/  MOV R2, UR4 ;  /* 0x0000000400027c02 */ /* 0x000fc60008000f00 */
[----:B------:R-:W-:Y:S01]  /*01f0*/  MOV R3, UR5 ;  /* 0x0000000500037c02 */ /* 0x000fe20008000f00 */
[----:B------:R-:W-:-:S12]  /*0200*/  UIADD3.X UR7, UPT, UPT, URZ, UR7, URZ, UP1, !UPT ;  /* 0x00000007ff077290 */ /* 0x000fd80008ffe4ff */
.L_x_2:
[----:B------:R-:W-:Y:S01]  /*0210*/  MOV R4, UR6 ;  /* 0x0000000600047c02 */ /* 0x000fe20008000f00 */
[----:B------:R-:W2:Y:S01]  /*0220*/  LDG.E R17, desc[UR12][R2.64+-0x20] ;  /* 0xffffe00c02117981 */ /* 0x000ea2000c1e1900 */
[----:B------:R-:W-:-:S03]  /*0230*/  MOV R5, UR7 ;  /* 0x0000000700057c02 */ /* 0x000fc60008000f00 */
[----:B------:R-:W3:Y:S01]  /*0240*/  LDG.E R25, desc[UR12][R2.64+-0x1c] ;  /* 0xffffe40c02197981 */ /* 0x000ee2000c1e1900 */
[----:B------:R-:W-:-:S03]  /*0250*/  IMAD.WIDE R4, R6, 0x4, R4 ;  /* 0x0000000406047825 */ /* 0x000fc600078e0204 */
[----:B------:R-:W4:Y:S04]  /*0260*/  LDG.E R19, desc[UR12][R2.64+-0x18] ;  /* 0xffffe80c02137981 */ /* 0x000f28000c1e1900 */
[----:B------:R-:W2:Y:S04]  /*0270*/  LDG.E R16, desc[UR12][R4.64+-0x20] ;  /* 0xffffe00c04107981 */ /* 0x000ea8000c1e1900 */
[----:B------:R-:W3:Y:S04]  /*0280*/  LDG.E R18, desc[UR12][R4.64+-0x1c] ;  /* 0xffffe40c04127981 */ /* 0x000ee8000c1e1900 */
[----:B------:R-:W4:Y:S04]  /*0290*/  LDG.E R20, desc[UR12][R4.64+-0x18] ;  /* 0xffffe80c04147981 */ /* 0x000f28000c1e1900 */
[----:B------:R-:W5:Y:S04]  /*02a0*/  LDG.E R22, desc[UR12][R2.64+-0x14] ;  /* 0xffffec0c02167981 */ /* 0x000f68000c1e1900 */
        /* <DEDUP_REMOVED lines=8> */
[----:B------:R-:W5:Y:S01]  /*0330*/  LDG.E R14, desc[UR12][R4.64+-0x4] ;  /* 0xfffffc0c040e7981 */ /* 0x000f62000c1e1900 */
[----:B--2---:R-:W-:-:S03]  /*0340*/  FFMA R17, R16, R17, R15 ;  /* 0x0000001110117223 */ /* 0x004fc6000000000f */
[----:B------:R-:W2:Y:S04]  /*0350*/  LDG.E R15, desc[UR12][R2.64] ;  /* 0x0000000c020f7981 */ /* 0x000ea8000c1e1900 */
[----:B------:R-:W2:Y:S01]  /*0360*/  LDG.E R16, desc[UR12][R4.64] ;  /* 0x0000000c04107981 */ /* 0x000ea2000c1e1900 */
[----:B---3--:R-:W-:-:S03]  /*0370*/  FFMA R25, R18, R25, R17 ;  /* 0x0000001912197223 */ /* 0x008fc60000000011 */
[----:B------:R-:W3:Y:S01]  /*0380*/  LDG.E R17, desc[UR12][R2.64+0x4] ;  /* 0x0000040c02117981 */ /* 0x000ee2000c1e1900 */
[----:B----4-:R-:W-:-:S03]  /*0390*/  FFMA R26, R20, R19, R25 ;  /* 0x00000013141a7223 */ /* 0x010fc60000000019 */
[----:B------:R-:W3:Y:S04]  /*03a0*/  LDG.E R18, desc[UR12][R4.64+0x4] ;  /* 0x0000040c04127981 */ /* 0x000ee8000c1e1900 */
[----:B------:R-:W4:Y:S01]  /*03b0*/  LDG.E R20, desc[UR12][R2.64+0x8] ;  /* 0x0000080c02147981 */ /* 0x000f22000c1e1900 */
[----:B-----5:R-:W-:-:S03]  /*03c0*/  FFMA R25, R21, R22, R26 ;  /* 0x0000001615197223 */ /* 0x020fc6000000001a */
[----:B------:R-:W4:Y:S04]  /*03d0*/  LDG.E R19, desc[UR12][R4.64+0x8] ;  /* 0x0000080c04137981 */ /* 0x000f28000c1e1900 */
[----:B------:R-:W5:Y:S01]  /*03e0*/  LDG.E R22, desc[UR12][R2.64+0xc] ;  /* 0x00000c0c02167981 */ /* 0x000f62000c1e1900 */
[----:B------:R-:W-:-:S03]  /*03f0*/  FFMA R25, R24, R23, R25 ;  /* 0x0000001718197223 */ /* 0x000fc60000000019 */
[----:B------:R-:W5:Y:S04]  /*0400*/  LDG.E R21, desc[UR12][R4.64+0xc] ;  /* 0x00000c0c04157981 */ /* 0x000f68000c1e1900 */
[----:B------:R-:W5:Y:S01]  /*0410*/  LDG.E R24, desc[UR12][R2.64+0x10] ;  /* 0x0000100c02187981 */ /* 0x000f62000c1e1900 */
[----:B------:R-:W-:-:S03]  /*0420*/  FFMA R25, R10, R9, R25 ;  /* 0x000000090a197223 */ /* 0x000fc60000000019 */
[----:B------:R-:W5:Y:S04]  /*0430*/  LDG.E R23, desc[UR12][R4.64+0x10] ;  /* 0x0000100c04177981 */ /* 0x000f68000c1e1900 */
[----:B------:R-:W5:Y:S01]  /*0440*/  LDG.E R10, desc[UR12][R2.64+0x14] ;  /* 0x0000140c020a7981 */ /* 0x000f62000c1e1900 */
[----:B------:R-:W-:-:S03]  /*0450*/  FFMA R27, R12, R11, R25 ;  /* 0x0000000b0c1b7223 */ /* 0x000fc60000000019 */
[----:B------:R-:W5:Y:S04]  /*0460*/  LDG.E R9, desc[UR12][R4.64+0x14] ;  /* 0x0000140c04097981 */ /* 0x000f68000c1e1900 */
[----:B------:R-:W5:Y:S04]  /*0470*/  LDG.E R11, desc[UR12][R2.64+0x18] ;  /* 0x0000180c020b7981 */ /* 0x000f68000c1e1900 */
[----:B------:R-:W5:Y:S04]  /*0480*/  LDG.E R12, desc[UR12][R4.64+0x18] ;  /* 0x0000180c040c7981 */ /* 0x000f68000c1e1900 */
[----:B------:R-:W5:Y:S04]  /*0490*/  LDG.E R25, desc[UR12][R4.64+0x1c] ;  /* 0x00001c0c04197981 */ /* 0x000f68000c1e1900 */
[----:B------:R0:W5:Y:S01]  /*04a0*/  LDG.E R26, desc[UR12][R2.64+0x1c] ;  /* 0x00001c0c021a7981 */ /* 0x000162000c1e1900 */
[----:B------:R-:W-:Y:S01]  /*04b0*/  FFMA R13, R14, R13, R27 ;  /* 0x0000000d0e0d7223 */ /* 0x000fe2000000001b */
[----:B------:R-:W-:-:S04]  /*04c0*/  UIADD3 UR11, UPT, UPT, UR11, 0x10, URZ ;  /* 0x000000100b0b7890 */ /* 0x000fc8000fffe0ff */
[----:B------:R-:W-:Y:S01]  /*04d0*/  UISETP.NE.AND UP1, UPT, UR11, URZ, UPT ;  /* 0x000000ff0b00728c */ /* 0x000fe2000bf25270 */
[----:B0-----:R-:W-:Y:S02]  /*04e0*/  IADD3 R2, P0, PT, R2, 0x40, RZ ;  /* 0x0000004002027810 */ /* 0x001fe40007f1e0ff */
[----:B------:R-:W-:Y:S02]  /*04f0*/  IADD3 R6, PT, PT, R6, 0x10, RZ ;  /* 0x0000001006067810 */ /* 0x000fe40007ffe0ff */
[----:B------:R-:W-:Y:S01]  /*0500*/  IADD3.X R3, PT, PT, RZ, R3, RZ, P0, !PT ;  /* 0x00000003ff037210 */ /* 0x000fe200007fe4ff */
[----:B--2---:R-:W-:-:S04]  /*0510*/  FFMA R13, R16, R15, R13 ;  /* 0x0000000f100d7223 */ /* 0x004fc8000000000d */
[----:B---3--:R-:W-:-:S04]  /*0520*/  FFMA R18, R18, R17, R13 ;  /* 0x0000001112127223 */ /* 0x008fc8000000000d */
[----:B----4-:R-:W-:-:S04]  /*0530*/  FFMA R18, R19, R20, R18 ;  /* 0x0000001413127223 */ /* 0x010fc80000000012 */
[----:B-----5:R-:W-:-:S04]  /*0540*/  FFMA R18, R21, R22, R18 ;  /* 0x0000001615127223 */ /* 0x020fc80000000012 */
[----:B------:R-:W-:-:S04]  /*0550*/  FFMA R18, R23, R24, R18 ;  /* 0x0000001817127223 */ /* 0x000fc80000000012 */
[----:B------:R-:W-:-:S04]  /*0560*/  FFMA R9, R9, R10, R18 ;  /* 0x0000000a09097223 */ /* 0x000fc80000000012 */
[----:B------:R-:W-:-:S04]  /*0570*/  FFMA R12, R12, R11, R9 ;  /* 0x0000000b0c0c7223 */ /* 0x000fc80000000009 */
[----:B------:R-:W-:Y:S01]  /*0580*/  FFMA R15, R25, R26, R12 ;  /* 0x0000001a190f7223 */ /* 0x000fe2000000000c */
[----:B------:R-:W-:Y:S06]  /*0590*/  BRA.U UP1, `(.L_x_2) ;  /* 0xfffffffd011c7547 */ /* 0x000fec000b83ffff */
.L_x_1:
[----:B------:R-:W-:Y:S05]  /*05a0*/  BRA.U !UP0, `(.L_x_0) ;  /* 0x0000000508307547 */ /* 0x000fea000b800000 */
[----:B------:R-:W-:Y:S02]  /*05b0*/  UISETP.GE.U32.AND UP0, UPT, UR9, 0x8, UPT ;  /* 0x000000080900788c */ /* 0x000fe4000bf06070 */
[----:B------:R-:W-:-:S04]  /*05c0*/  ULOP3.LUT UR5, UR8, 0x7, URZ, 0xc0, !UPT ;  /* 0x0000000708057892 */ /* 0x000fc8000f8ec0ff */
[----:B------:R-:W-:-:S03]  /*05d0*/  UISETP.NE.AND UP1, UPT, UR5, URZ, UPT ;  /* 0x000000ff0500728c */ /* 0x000fc6000bf25270 */
[----:B------:R-:W-:Y:S08]  /*05e0*/  BRA.U !UP0, `(.L_x_3) ;  /* 0x0000000108787547 */ /* 0x000ff0000b800000 */
[----:B------:R-:W0:Y:S01]  /*05f0*/  LDC.64 R2, c[0x0][0x388] ;  /* 0x0000e200ff027b82 */ /* 0x000e220000000a00 */
[----:B------:R-:W-:-:S07]  /*0600*/  IADD3 R9, PT, PT, R7, R8, RZ ;  /* 0x0000000807097210 */ /* 0x000fce0007ffe0ff */
[----:B------:R-:W1:Y:S01]  /*0610*/  LDC.64 R4, c[0x0][0x390] ;  /* 0x0000e400ff047b82 */ /* 0x000e620000000a00 */
[----:B0-----:R-:W-:-:S05]  /*0620*/  IMAD.WIDE R2, R9, 0x4, R2 ;  /* 0x0000000409027825 */ /* 0x001fca00078e0202 */
[----:B------:R-:W2:Y:S01]  /*0630*/  LDG.E R10, desc[UR12][R2.64] ;  /* 0x0000000c020a7981 */ /* 0x000ea2000c1e1900 */
[----:B-1----:R-:W-:-:S03]  /*0640*/  IMAD.WIDE.U32 R4, R8, 0x4, R4 ;  /* 0x0000000408047825 */ /* 0x002fc600078e0004 */
[----:B------:R-:W3:Y:S04]  /*0650*/  LDG.E R13, desc[UR12][R2.64+0x4] ;  /* 0x0000040c020d7981 */ /* 0x000ee8000c1e1900 */
[----:B------:R-:W2:Y:S04]  /*0660*/  LDG.E R11, desc[UR12][R4.64] ;  /* 0x0000000c040b7981 */ /* 0x000ea8000c1e1900 */
[----:B------:R-:W3:Y:S04]  /*0670*/  LDG.E R12, desc[UR12][R4.64+0x4] ;  /* 0x0000040c040c7981 */ /* 0x000ee8000c1e1900 */
[----:B------:R-:W4:Y:S04]  /*0680*/  LDG.E R17, desc[UR12][R2.64+0x8] ;  /* 0x0000080c02117981 */ /* 0x000f28000c1e1900 */
        /* <DEDUP_REMOVED lines=11> */
[----:B------:R-:W-:Y:S01]  /*0740*/  IADD3 R8, PT, PT, R8, 0x8, RZ ;  /* 0x0000000808087810 */ /* 0x000fe20007ffe0ff */
[----:B--2---:R-:W-:-:S04]  /*0750*/  FFMA R10, R10, R11, R15 ;  /* 0x0000000b0a0a7223 */ /* 0x004fc8000000000f */
[----:B---3--:R-:W-:-:S04]  /*0760*/  FFMA R10, R13, R12, R10 ;  /* 0x0000000c0d0a7223 */ /* 0x008fc8000000000a */
[----:B----4-:R-:W-:-:S04]  /*0770*/  FFMA R10, R17, R14, R10 ;  /* 0x0000000e110a7223 */ /* 0x010fc8000000000a */
[----:B-----5:R-:W-:-:S04]  /*0780*/  FFMA R10, R19, R16, R10 ;  /* 0x00000010130a7223 */ /* 0x020fc8000000000a */
[----:B------:R-:W-:-:S04]  /*0790*/  FFMA R10, R21, R18, R10 ;  /* 0x00000012150a7223 */ /* 0x000fc8000000000a */
[----:B------:R-:W-:-:S04]  /*07a0*/  FFMA R23, R23, R20, R10 ;  /* 0x0000001417177223 */ /* 0x000fc8000000000a */
[----:B------:R-:W-:-:S04]  /*07b0*/  FFMA R6, R6, R9, R23 ;  /* 0x0000000906067223 */ /* 0x000fc80000000017 */
[----:B------:R-:W-:-:S07]  /*07c0*/  FFMA R15, R25, R22, R6 ;  /* 0x00000016190f7223 */ /* 0x000fce0000000006 */
.L_x_3:
        /* <DEDUP_REMOVED lines=17> */
[----:B------:R-:W5:Y:S01]  /*08e0*/  LDG.E R14, desc[UR12][R4.64+0xc] ;  /* 0x00000c0c040e7981 */ /* 0x000f62000c1e1900 */
[----:B------:R-:W-:Y:S01]  /*08f0*/  IADD3 R8, PT, PT, R8, 0x4, RZ ;  /* 0x0000000408087810 */ /* 0x000fe20007ffe0ff */
[----:B--2---:R-:W-:-:S04]  /*0900*/  FFMA R6, R6, R9, R15 ;  /* 0x0000000906067223 */ /* 0x004fc8000000000f */
[----:B---3--:R-:W-:-:S04]  /*0910*/  FFMA R6, R11, R10, R6 ;  /* 0x0000000a0b067223 */ /* 0x008fc80000000006 */
[----:B----4-:R-:W-:-:S04]  /*0920*/  FFMA R6, R13, R12, R6 ;  /* 0x0000000c0d067223 */ /* 0x010fc80000000006 */
[----:B-----5:R-:W-:-:S07]  /*0930*/  FFMA R15, R17, R14, R6 ;  /* 0x0000000e110f7223 */ /* 0x020fce0000000006 */
.L_x_4:
[----:B------:R-:W-:Y:S05]  /*0940*/  BRA.U !UP1, `(.L_x_0) ;  /* 0x0000000109487547 */ /* 0x000fea000b800000 */
[----:B------:R-:W0:Y:S01]  /*0950*/  LDC.64 R2, c[0x0][0x390] ;  /* 0x0000e400ff027b82 */ /* 0x000e220000000a00 */
[----:B------:R-:W-:Y:S01]  /*0960*/  IADD3 R7, PT, PT, R7, R8, RZ ;  /* 0x0000000807077210 */ /* 0x000fe20007ffe0ff */
[----:B------:R-:W-:-:S06]  /*0970*/  UIADD3 UR4, UPT, UPT, -UR4, URZ, URZ ;  /* 0x000000ff04047290 */ /* 0x000fcc000fffe1ff */
[----:B------:R-:W1:Y:S01]  /*0980*/  LDC.64 R10, c[0x0][0x388] ;  /* 0x0000e200ff0a7b82 */ /* 0x000e620000000a00 */
[----:B0-----:R-:W-:-:S03]  /*0990*/  IMAD.WIDE.U32 R2, R8, 0x4, R2 ;  /* 0x0000000408027825 */ /* 0x001fc600078e0002 */
[----:B------:R-:W-:Y:S02]  /*09a0*/  MOV R6, R2 ;  /* 0x0000000200067202 */ /* 0x000fe40000000f00 */
[----:B------:R-:W-:-:S07]  /*09b0*/  MOV R5, R3 ;  /* 0x0000000300057202 */ /* 0x000fce0000000f00 */
.L_x_5:
[----:B-1----:R-:W-:Y:S01]  /*09c0*/  IMAD.WIDE R2, R7, 0x4, R10 ;  /* 0x0000000407027825 */ /* 0x002fe200078e020a */
[----:B------:R-:W-:-:S05]  /*09d0*/  MOV R4, R6 ;  /* 0x0000000600047202 */ /* 0x000fca0000000f00 */
[----:B------:R-:W2:Y:S04]  /*09e0*/  LDG.E R2, desc[UR12][R2.64] ;  /* 0x0000000c02027981 */ /* 0x000ea8000c1e1900 */
[----:B------:R0:W2:Y:S01]  /*09f0*/  LDG.E R4, desc[UR12][R4.64] ;  /* 0x0000000c04047981 */ /* 0x0000a2000c1e1900 */
[----:B------:R-:W-:Y:S01]  /*0a00*/  UIADD3 UR4, UPT, UPT, UR4, 0x1, URZ ;  /* 0x0000000104047890 */ /* 0x000fe2000fffe0ff */
[----:B------:R-:W-:Y:S02]  /*0a10*/  IADD3 R6, P0, PT, R6, 0x4, RZ ;  /* 0x0000000406067810 */ /* 0x000fe40007f1e0ff */
[----:B------:R-:W-:Y:S01]  /*0a20*/  IADD3 R7, PT, PT, R7, 0x1, RZ ;  /* 0x0000000107077810 */ /* 0x000fe20007ffe0ff */
[----:B------:R-:W-:Y:S01]  /*0a30*/  UISETP.NE.AND UP0, UPT, UR4, URZ, UPT ;  /* 0x000000ff0400728c */ /* 0x000fe2000bf05270 */
[----:B0-----:R-:W-:Y:S01]  /*0a40*/  IADD3.X R5, PT, PT, RZ, R5, RZ, P0, !PT ;  /* 0x00000005ff057210 */ /* 0x001fe200007fe4ff */
[----:B--2---:R-:W-:-:S07]  /*0a50*/  FFMA R15, R2, R4, R15 ;  /* 0x00000004020f7223 */ /* 0x004fce000000000f */
[----:B------:R-:W-:Y:S05]  /*0a60*/  BRA.U UP0, `(.L_x_5) ;  /* 0xfffffffd00d47547 */ /* 0x000fea000b83ffff */
.L_x_0:
[----:B------:R-:W0:Y:S02]  /*0a70*/  LDC.64 R2, c[0x0][0x380] ;  /* 0x0000e000ff027b82 */ /* 0x000e240000000a00 */
[----:B0-----:R-:W-:-:S05]  /*0a80*/  IMAD.WIDE R2, R0, 0x4, R2 ;  /* 0x0000000400027825 */ /* 0x001fca00078e0202 */
[----:B------:R-:W-:Y:S01]  /*0a90*/  STG.E desc[UR12][R2.64], R15 ;  /* 0x0000000f02007986 */ /* 0x000fe2000c10190c */
[----:B------:R-:W-:Y:S05]  /*0aa0*/  EXIT ;  /* 0x000000000000794d */ /* 0x000fea0003800000 */
.L_x_6:
[----:B------:R-:W-:-:S00]  /*0ab0*/  BRA `(.L_x_6) ;  /* 0xfffffffc00fc7947 */ /* 0x000fc0000383ffff */
[----:B------:R-:W-:-:S00]  /*0ac0*/  NOP ;  /* 0x0000000000007918 */ /* 0x000fc00000000000 */
        /* <DEDUP_REMOVED lines=11> */
.L_x_44:


//--------------------- .text._Z13synapses_calcPfS_S_PKhS1_PKfS3_S3_S3_S_if --------------------------
	.section	.text._Z13synapses_calcPfS_S_PKhS1_PKfS3_S3_S3_S_if,"ax",@progbits
	.align	128
        .global         _Z13synapses_calcPfS_S_PKhS1_PKfS3_S3_S3_S_if
        .type           _Z13synapses_calcPfS_S_PKhS1_PKfS3_S3_S3_S_if,@function
        .size           _Z13synapses_calcPfS_S_PKhS1_PKfS3_S3_S3_S_if,(.L_x_43 - _Z13synapses_calcPfS_S_PKhS1_PKfS3_S3_S3_S_if)
        .other          _Z13synapses_calcPfS_S_PKhS1_PKfS3_S3_S3_S_if,@"STO_CUDA_ENTRY STV_DEFAULT"
_Z13synapses_calcPfS_S_PKhS1_PKfS3_S3_S3_S_if:
.text._Z13synapses_calcPfS_S_PKhS1_PKfS3_S3_S3_S_if:
        /* <DEDUP_REMOVED lines=8> */
[----:B------:R-:W0:Y:S01]  /*0080*/  LDC.64 R4, c[0x0][0x3a8] ;  /* 0x0000ea00ff047b82 */ /* 0x000e220000000a00 */
[----:B------:R-:W1:Y:S01]  /*0090*/  LDCU.64 UR4, c[0x0][0x358] ;  /* 0x00006b00ff0477ac */ /* 0x000e620008000a00 */
[----:B------:R-:W2:Y:S06]  /*00a0*/  LDCU.64 UR6, c[0x0][0x398] ;  /* 0x00007300ff0677ac */ /* 0x000eac0008000a00 */
[----:B------:R-:W3:Y:S08]  /*00b0*/  LDC.64 R12, c[0x0][0x390] ;  /* 0x0000e400ff0c7b82 */ /* 0x000ef00000000a00 */
[----:B------:R-:W4:Y:S01]  /*00c0*/  LDC.64 R16, c[0x0][0x3b0] ;  /* 0x0000ec00ff107b82 */ /* 0x000f220000000a00 */
[----:B0-----:R-:W-:-:S07]  /*00d0*/  IMAD.WIDE R4, R22, 0x4, R4 ;  /* 0x0000000416047825 */ /* 0x001fce00078e0204 */
[----:B------:R-:W0:Y:S01]  /*00e0*/  LDC.64 R10, c[0x0][0x380] ;  /* 0x0000e000ff0a7b82 */ /* 0x000e220000000a00 */
[----:B-1----:R-:W4:Y:S01]  /*00f0*/  LDG.E R5, desc[UR4][R4.64] ;  /* 0x0000000404057981 */ /* 0x002f22000c1e1900 */
[----:B---3--:R-:W-:-:S06]  /*0100*/  IMAD.WIDE R12, R22, 0x4, R12 ;  /* 0x00000004160c7825 */ /* 0x008fcc00078e020c */
[----:B------:R-:W1:Y:S01]  /*0110*/  LDC.64 R8, c[0x0][0x388] ;  /* 0x0000e200ff087b82 */ /* 0x000e620000000a00 */
[----:B------:R-:W3:Y:S07]  /*0120*/  LDG.E R3, desc[UR4][R12.64] ;  /* 0x000000040c037981 */ /* 0x000eee000c1e1900 */
[----:B------:R-:W1:Y:S01]  /*0130*/  LDC.64 R6, c[0x0][0x3c8] ;  /* 0x0000f200ff067b82 */ /* 0x000e620000000a00 */
[----:B------:R-:W-:Y:S02]  /*0140*/  SHF.R.S32.HI R21, RZ, 0x1f, R22 ;  /* 0x0000001fff157819 */ /* 0x000fe40000011416 */
[C---:B--2---:R-:W-:Y:S01]  /*0150*/  IADD3 R24, P0, PT, R22.reuse, UR6, RZ ;  /* 0x0000000616187c10 */ /* 0x044fe2000ff1e0ff */
[----:B----4-:R-:W-:-:S03]  /*0160*/  IMAD.WIDE R16, R22, 0x4, R16 ;  /* 0x0000000416107825 */ /* 0x010fc600078e0210 */
[----:B------:R-:W-:Y:S01]  /*0170*/  IADD3.X R25, PT, PT, R21, UR7, RZ, P0, !PT ;  /* 0x0000000715197c10 */ /* 0x000fe200087fe4ff */
[C---:B0-----:R-:W-:Y:S01]  /*0180*/  IMAD.WIDE R10, R22.reuse, 0x4, R10 ;  /* 0x00000004160a7825 */ /* 0x041fe200078e020a */
[----:B------:R0:W5:Y:S04]  /*0190*/  LDG.E R15, desc[UR4][R16.64] ;  /* 0x00000004100f7981 */ /* 0x000168000c1e1900 */
[----:B------:R0:W5:Y:S01]  /*01a0*/  LDG.E.U8 R18, desc[UR4][R24.64] ;  /* 0x0000000418127981 */ /* 0x000162000c1e1100 */
[----:B-1----:R-:W-:-:S03]  /*01b0*/  IMAD.WIDE R8, R22, 0x4, R8 ;  /* 0x0000000416087825 */ /* 0x002fc600078e0208 */
[----:B------:R0:W5:Y:S04]  /*01c0*/  LDG.E R19, desc[UR4][R10.64] ;  /* 0x000000040a137981 */ /* 0x000168000c1e1900 */
[----:B------:R0:W5:Y:S01]  /*01d0*/  LDG.E R2, desc[UR4][R8.64] ;  /* 0x0000000408027981 */ /* 0x000162000c1e1900 */
[----:B------:R-:W-:-:S05]  /*01e0*/  IMAD.WIDE R6, R22, 0x4, R6 ;  /* 0x0000000416067825 */ /* 0x000fca00078e0206 */
[----:B------:R0:W5:Y:S01]  /*01f0*/  LDG.E R0, desc[UR4][R6.64] ;  /* 0x0000000406007981 */ /* 0x000162000c1e1900 */
[----:B------:R-:W-:Y:S01]  /*0200*/  BSSY.RECONVERGENT B0, `(.L_x_7) ;  /* 0x000000d000007945 */ /* 0x000fe20003800200 */
[----:B------:R-:W1:Y:S08]  /*0210*/  MUFU.RCP R4, R5 ;  /* 0x0000000500047308 */ /* 0x000e700000001000 */
[----:B---3--:R-:W2:Y:S01]  /*0220*/  FCHK P0, R3, R5 ;  /* 0x0000000503007302 */ /* 0x008ea20000000000 */
[----:B-1----:R-:W-:-:S04]  /*0230*/  FFMA R23, -R5, R4, 1 ;  /* 0x3f80000005177423 */ /* 0x002fc80000000104 */
[----:B------:R-:W-:-:S04]  /*0240*/  FFMA R4, R4, R23, R4 ;  /* 0x0000001704047223 */ /* 0x000fc80000000004 */
[----:B------:R-:W-:-:S04]  /*0250*/  FFMA R23, R3, R4, RZ ;  /* 0x0000000403177223 */ /* 0x000fc800000000ff */
[----:B------:R-:W-:-:S04]  /*0260*/  FFMA R14, -R5, R23, R3 ;  /* 0x00000017050e7223 */ /* 0x000fc80000000103 */
[----:B------:R-:W-:Y:S01]  /*0270*/  FFMA R14, R4, R14, R23 ;  /* 0x0000000e040e7223 */ /* 0x000fe20000000017 */
[----:B0-2---:R-:W-:Y:S06]  /*0280*/  @!P0 BRA `(.L_x_8) ;  /* 0x0000000000108947 */ /* 0x005fec0003800000 */
[----:B------:R-:W-:Y:S01]  /*0290*/  IMAD.MOV.U32 R4, RZ, RZ, R3 ;  /* 0x000000ffff047224 */ /* 0x000fe200078e0003 */
[----:B------:R-:W-:-:S07]  /*02a0*/  MOV R20, 0x2c0 ;  /* 0x000002c000147802 */ /* 0x000fce0000000f00 */
[----:B-----5:R-:W-:Y:S05]  /*02b0*/  CALL.REL.NOINC `($__internal_0_$__cuda_sm3x_div_rn_noftz_f32_slowpath) ;  /* 0x0000000400547944 */ /* 0x020fea0003c00000 */
[----:B------:R-:W-:-:S07]  /*02c0*/  IMAD.MOV.U32 R14, RZ, RZ, R16 ;  /* 0x000000ffff0e7224 */ /* 0x000fce00078e0010 */
.L_x_8:
[----:B------:R-:W-:Y:S05]  /*02d0*/  BSYNC.RECONVERGENT B0 ;  /* 0x0000000000007941 */ /* 0x000fea0003800200 */
.L_x_7:
[----:B------:R-:W0:Y:S02]  /*02e0*/  LDCU.64 UR6, c[0x0][0x3a0] ;  /* 0x00007400ff0677ac */ /* 0x000e240008000a00 */
[----:B0-----:R-:W-:-:S04]  /*02f0*/  IADD3 R4, P0, PT, R22, UR6, RZ ;  /* 0x0000000616047c10 */ /* 0x001fc8000ff1e0ff */
[----:B------:R-:W-:-:S05]  /*0300*/  IADD3.X R5, PT, PT, R21, UR7, RZ, P0, !PT ;  /* 0x0000000715057c10 */ /* 0x000fca00087fe4ff */
[----:B------:R-:W2:Y:S01]  /*0310*/  LDG.E.U8 R4, desc[UR4][R4.64] ;  /* 0x0000000404047981 */ /* 0x000ea2000c1e1100 */
[----:B------:R-:W-:Y:S01]  /*0320*/  BSSY.RECONVERGENT B0, `(.L_x_9) ;  /* 0x000001f000007945 */ /* 0x000fe20003800200 */
[----:B--2---:R-:W-:-:S13]  /*0330*/  ISETP.NE.AND P0, PT, R4, RZ, PT ;  /* 0x000000ff0400720c */ /* 0x004fda0003f05270 */
[----:B------:R-:W-:Y:S05]  /*0340*/  @!P0 BRA `(.L_x_10) ;  /* 0x0000000000708947 */ /* 0x000fea0003800000 */
[----:B------:R-:W0:Y:S02]  /*0350*/  LDC.64 R4, c[0x0][0x3b8] ;  /* 0x0000ee00ff047b82 */ /* 0x000e240000000a00 */
[----:B0-----:R-:W-:-:S06]  /*0360*/  IMAD.WIDE R4, R22, 0x4, R4 ;  /* 0x0000000416047825 */ /* 0x001fcc00078e0204 */
[----:B------:R-:W2:Y:S01]  /*0370*/  LDG.E R5, desc[UR4][R4.64] ;  /* 0x0000000404057981 */ /* 0x000ea2000c1e1900 */
[----:B------:R-:W-:Y:S01]  /*0380*/  BSSY.RECONVERGENT B1, `(.L_x_11) ;  /* 0x000000c000017945 */ /* 0x000fe20003800200 */
[----:B--2---:R-:W0:Y:S08]  /*0390*/  MUFU.RCP R16, R5 ;  /* 0x0000000500107308 */ /* 0x004e300000001000 */
[----:B-----5:R-:W1:Y:S01]  /*03a0*/  FCHK P0, -R0, R5 ;  /* 0x0000000500007302 */ /* 0x020e620000000100 */
[----:B0-----:R-:W-:-:S04]  /*03b0*/  FFMA R17, -R5, R16, 1 ;  /* 0x3f80000005117423 */ /* 0x001fc80000000110 */
[----:B------:R-:W-:-:S04]  /*03c0*/  FFMA R17, R16, R17, R16 ;  /* 0x0000001110117223 */ /* 0x000fc80000000010 */
[----:B------:R-:W-:-:S04]  /*03d0*/  FFMA R16, -R0, R17, RZ ;  /* 0x0000001100107223 */ /* 0x000fc800000001ff */
[----:B------:R-:W-:-:S04]  /*03e0*/  FFMA R20, -R5, R16, -R0 ;  /* 0x0000001005147223 */ /* 0x000fc80000000900 */
[----:B------:R-:W-:Y:S01]  /*03f0*/  FFMA R16, R17, R20, R16 ;  /* 0x0000001411107223 */ /* 0x000fe20000000010 */
[----:B-1----:R-:W-:Y:S06]  /*0400*/  @!P0 BRA `(.L_x_12) ;  /* 0x00000000000c8947 */ /* 0x002fec0003800000 */
[----:B------:R-:W-:Y:S01]  /*0410*/  FADD R4, -R0, -RZ ;  /* 0x800000ff00047221 */ /* 0x000fe20000000100 */
[----:B------:R-:W-:-:S07]  /*0420*/  MOV R20, 0x440 ;  /* 0x0000044000147802 */ /* 0x000fce0000000f00 */
[----:B------:R-:W-:Y:S05]  /*0430*/  CALL.REL.NOINC `($__internal_0_$__cuda_sm3x_div_rn_noftz_f32_slowpath) ;  /* 0x0000000000f47944 */ /* 0x000fea0003c00000 */
.L_x_12:
[----:B------:R-:W-:Y:S05]  /*0440*/  BSYNC.RECONVERGENT B1 ;  /* 0x0000000000017941 */ /* 0x000fea0003800200 */
.L_x_11:
[----:B------:R-:W0:Y:S01]  /*0450*/  LDCU UR6, c[0x0][0x3d4] ;  /* 0x00007a80ff0677ac */ /* 0x000e220008000800 */
[----:B------:R-:W-:Y:S01]  /*0460*/  ISETP.NE.AND P0, PT, R18, RZ, PT ;  /* 0x000000ff1200720c */ /* 0x000fe20003f05270 */
[----:B------:R-:W-:Y:S01]  /*0470*/  BSSY.RECONVERGENT B1, `(.L_x_13) ;  /* 0x0000008000017945 */ /* 0x000fe20003800200 */
[----:B0-----:R-:W-:-:S11]  /*0480*/  FMUL R17, R16, UR6 ;  /* 0x0000000610117c20 */ /* 0x001fd60008400000 */
[----:B------:R-:W-:Y:S05]  /*0490*/  @!P0 BRA `(.L_x_14) ;  /* 0x0000000000148947 */ /* 0x000fea0003800000 */
[----:B------:R-:W0:Y:S02]  /*04a0*/  LDC.64 R4, c[0x0][0x3c0] ;  /* 0x0000f000ff047b82 */ /* 0x000e240000000a00 */
[----:B0-----:R-:W-:-:S06]  /*04b0*/  IMAD.WIDE R22, R22, 0x4, R4 ;  /* 0x0000000416167825 */ /* 0x001fcc00078e0204 */
[----:B------:R-:W2:Y:S01]  /*04c0*/  LDG.E R22, desc[UR4][R22.64] ;  /* 0x0000000416167981 */ /* 0x000ea2000c1e1900 */
[----:B------:R-:W-:-:S04]  /*04d0*/  FADD R4, -R0, 1 ;  /* 0x3f80000000047421 */ /* 0x000fc80000000100 */
[----:B--2---:R-:W-:-:S07]  /*04e0*/  FFMA R17, R22, R4, R17 ;  /* 0x0000000416117223 */ /* 0x004fce0000000011 */
.L_x_14:
[----:B------:R-:W-:Y:S05]  /*04f0*/  BSYNC.RECONVERGENT B1 ;  /* 0x0000000000017941 */ /* 0x000fea0003800200 */
.L_x_13:
[----:B------:R-:W-:-:S07]  /*0500*/  FADD R0, R0, R17 ;  /* 0x0000001100007221 */ /* 0x000fce0000000000 */
.L_x_10:
[----:B------:R-:W-:Y:S05]  /*0510*/  BSYNC.RECONVERGENT B0 ;  /* 0x0000000000007941 */ /* 0x000fea0003800200 */
.L_x_9:
[----:B-----5:R-:W0:Y:S01]  /*0520*/  MUFU.RCP R4, R15 ;  /* 0x0000000f00047308 */ /* 0x020e220000001000 */
[----:B------:R-:W1:Y:S01]  /*0530*/  LDCU UR6, c[0x0][0x3d4] ;  /* 0x00007a80ff0677ac */ /* 0x000e620008000800 */
[----:B------:R-:W-:Y:S06]  /*0540*/  BSSY.RECONVERGENT B0, `(.L_x_15) ;  /* 0x000000e000007945 */ /* 0x000fec0003800200 */
[----:B------:R-:W2:Y:S01]  /*0550*/  FCHK P0, -R2, R15 ;  /* 0x0000000f02007302 */ /* 0x000ea20000000100 */
[----:B0-----:R-:W-:Y:S01]  /*0560*/  FFMA R5, -R15, R4, 1 ;  /* 0x3f8000000f057423 */ /* 0x001fe20000000104 */
[----:B-1----:R-:W-:-:S03]  /*0570*/  FMUL R22, R14, UR6 ;  /* 0x000000060e167c20 */ /* 0x002fc60008400000 */
[----:B------:R-:W-:-:S04]  /*0580*/  FFMA R5, R4, R5, R4 ;  /* 0x0000000504057223 */ /* 0x000fc80000000004 */
[----:B------:R-:W-:-:S04]  /*0590*/  FFMA R4, -R2, R5, RZ ;  /* 0x0000000502047223 */ /* 0x000fc800000001ff */
[----:B------:R-:W-:-:S04]  /*05a0*/  FFMA R16, -R15, R4, -R2 ;  /* 0x000000040f107223 */ /* 0x000fc80000000902 */
[----:B------:R-:W-:Y:S01]  /*05b0*/  FFMA R4, R5, R16, R4 ;  /* 0x0000001005047223 */ /* 0x000fe20000000004 */
[----:B--2---:R-:W-:Y:S06]  /*05c0*/  @!P0 BRA `(.L_x_16) ;  /* 0x0000000000148947 */ /* 0x004fec0003800000 */
[----:B------:R-:W-:Y:S01]  /*05d0*/  FADD R4, -R2, -RZ ;  /* 0x800000ff02047221 */ /* 0x000fe20000000100 */
[----:B------:R-:W-:Y:S02]  /*05e0*/  MOV R5, R15 ;  /* 0x0000000f00057202 */ /* 0x000fe40000000f00 */
[----:B------:R-:W-:-:S07]  /*05f0*/  MOV R20, 0x610 ;  /* 0x0000061000147802 */ /* 0x000fce0000000f00 */
[----:B------:R-:W-:Y:S05]  /*0600*/  CALL.REL.NOINC `($__internal_0_$__cuda_sm3x_div_rn_noftz_f32_slowpath) ;  /* 0x0000000000807944 */ /* 0x000fea0003c00000 */
[----:B------:R-:W-:-:S07]  /*0610*/  IMAD.MOV.U32 R4, RZ, RZ, R16 ;  /* 0x000000ffff047224 */ /* 0x000fce00078e0010 */
.L_x_16:
[----:B------:R-:W-:Y:S05]  /*0620*/  BSYNC.RECONVERGENT B0 ;  /* 0x0000000000007941 */ /* 0x000fea0003800200 */
.L_x_15:
[----:B------:R-:W0:Y:S01]  /*0630*/  MUFU.RCP R16, R15 ;  /* 0x0000000f00107308 */ /* 0x000e220000001000 */
[----:B------:R-:W1:Y:S01]  /*0640*/  LDCU UR6, c[0x0][0x3d4] ;  /* 0x00007a80ff0677ac */ /* 0x000e620008000800 */
[----:B------:R-:W-:Y:S01]  /*0650*/  ISETP.NE.AND P1, PT, R18, RZ, PT ;  /* 0x000000ff1200720c */ /* 0x000fe20003f25270 */
[----:B------:R-:W-:Y:S05]  /*0660*/  BSSY.RECONVERGENT B0, `(.L_x_17) ;  /* 0x0000012000007945 */ /* 0x000fea0003800200 */
[----:B------:R-:W2:Y:S07]  /*0670*/  FCHK P0, R2, R15 ;  /* 0x0000000f02007302 */ /* 0x000eae0000000000 */
[----:B------:R-:W-:Y:S01]  /*0680*/  @P1 FFMA R22, -R19, R0, R22 ;  /* 0x0000000013161223 */ /* 0x000fe20000000116 */
[----:B0-----:R-:W-:-:S03]  /*0690*/  FFMA R5, -R15, R16, 1 ;  /* 0x3f8000000f057423 */ /* 0x001fc60000000110 */
[----:B------:R-:W-:Y:S01]  /*06a0*/  FADD R21, R19, R22 ;  /* 0x0000001613157221 */ /* 0x000fe20000000000 */
[----:B------:R-:W-:Y:S01]  /*06b0*/  FFMA R23, R16, R5, R16 ;  /* 0x0000000510177223 */ /* 0x000fe20000000010 */
[----:B-1----:R-:W-:-:S03]  /*06c0*/  FMUL R5, R4, UR6 ;  /* 0x0000000604057c20 */ /* 0x002fc60008400000 */
[----:B------:R-:W-:Y:S01]  /*06d0*/  FFMA R16, R2, R23, RZ ;  /* 0x0000001702107223 */ /* 0x000fe200000000ff */
[----:B------:R-:W-:-:S03]  /*06e0*/  @P1 FFMA R5, R19, R0, R5 ;  /* 0x0000000013051223 */ /* 0x000fc60000000005 */
[----:B------:R-:W-:Y:S01]  /*06f0*/  FFMA R17, -R15, R16, R2 ;  /* 0x000000100f117223 */ /* 0x000fe20000000102 */
[----:B------:R-:W-:-:S03]  /*0700*/  FADD R19, R2, R5 ;  /* 0x0000000502137221 */ /* 0x000fc60000000000 */
[----:B------:R-:W-:Y:S01]  /*0710*/  FFMA R17, R23, R17, R16 ;  /* 0x0000001117117223 */ /* 0x000fe20000000010 */
[----:B--2---:R-:W-:Y:S06]  /*0720*/  @!P0 BRA `(.L_x_18) ;  /* 0x0000000000148947 */ /* 0x004fec0003800000 */
[----:B------:R-:W-:Y:S01]  /*0730*/  MOV R4, R2 ;  /* 0x0000000200047202 */ /* 0x000fe20000000f00 */
[----:B------:R-:W-:Y:S01]  /*0740*/  IMAD.MOV.U32 R5, RZ, RZ, R15 ;  /* 0x000000ffff057224 */ /* 0x000fe200078e000f */
[----:B------:R-:W-:-:S07]  /*0750*/  MOV R20, 0x770 ;  /* 0x0000077000147802 */ /* 0x000fce0000000f00 */
[----:B------:R-:W-:Y:S05]  /*0760*/  CALL.REL.NOINC `($__internal_0_$__cuda_sm3x_div_rn_noftz_f32_slowpath) ;  /* 0x0000000000287944 */ /* 0x000fea0003c00000 */
[----:B------:R-:W-:-:S07]  /*0770*/  MOV R17, R16 ;  /* 0x0000001000117202 */ /* 0x000fce0000000f00 */
.L_x_18:
[----:B------:R-:W-:Y:S05]  /*0780*/  BSYNC.RECONVERGENT B0 ;  /* 0x0000000000007941 */ /* 0x000fea0003800200 */
.L_x_17:
[----:B------:R-:W0:Y:S01]  /*0790*/  LDCU UR6, c[0x0][0x3d4] ;  /* 0x00007a80ff0677ac */ /* 0x000e220008000800 */
[----:B------:R-:W-:Y:S01]  /*07a0*/  FADD R14, R17, -R14 ;  /* 0x8000000e110e7221 */ /* 0x000fe20000000000 */
[----:B------:R-:W-:Y:S04]  /*07b0*/  STG.E desc[UR4][R10.64], R21 ;  /* 0x000000150a007986 */ /* 0x000fe8000c101904 */
[----:B------:R-:W-:Y:S01]  /*07c0*/  STG.E desc[UR4][R8.64], R19 ;  /* 0x0000001308007986 */ /* 0x000fe2000c101904 */
[----:B0-----:R-:W-:-:S05]  /*07d0*/  FFMA R3, R14, UR6, R3 ;  /* 0x000000060e037c23 */ /* 0x001fca0008000003 */
[----:B------:R-:W-:Y:S04]  /*07e0*/  STG.E desc[UR4][R12.64], R3 ;  /* 0x000000030c007986 */ /* 0x000fe8000c101904 */
[----:B------:R-:W-:Y:S01]  /*07f0*/  STG.E desc[UR4][R6.64], R0 ;  /* 0x0000000006007986 */ /* 0x000fe2000c101904 */
[----:B------:R-:W-:Y:S05]  /*0800*/  EXIT ;  /* 0x000000000000794d */ /* 0x000fea0003800000 */
        .weak           $__internal_0_$__cuda_sm3x_div_rn_noftz_f32_slowpath
        .type           $__internal_0_$__cuda_sm3x_div_rn_noftz_f32_slowpath,@function
        .size           $__internal_0_$__cuda_sm3x_div_rn_noftz_f32_slowpath,(.L_x_43 - $__internal_0_$__cuda_sm3x_div_rn_noftz_f32_slowpath)
$__internal_0_$__cuda_sm3x_div_rn_noftz_f32_slowpath:
[----:B------:R-:W-:Y:S01]  /*0810*/  SHF.R.U32.HI R17, RZ, 0x17, R5 ;  /* 0x00000017ff117819 */ /* 0x000fe20000011605 */
[----:B------:R-:W-:Y:S01]  /*0820*/  BSSY.RECONVERGENT B2, `(.L_x_19) ;  /* 0x0000063000027945 */ /* 0x000fe20003800200 */
[----:B------:R-:W-:Y:S02]  /*0830*/  SHF.R.U32.HI R26, RZ, 0x17, R4 ;  /* 0x00000017ff1a7819 */ /* 0x000fe40000011604 */
[----:B------:R-:W-:Y:S02]  /*0840*/  LOP3.LUT R17, R17, 0xff, RZ, 0xc0, !PT ;  /* 0x000000ff11117812 */ /* 0x000fe400078ec0ff */
[----:B------:R-:W-:-:S03]  /*0850*/  LOP3.LUT R26, R26, 0xff, RZ, 0xc0, !PT ;  /* 0x000000ff1a1a7812 */ /* 0x000fc600078ec0ff */
[----:B------:R-:W-:Y:S01]  /*0860*/  VIADD R16, R17, 0xffffffff ;  /* 0xffffffff11107836 */ /* 0x000fe20000000000 */
[----:B------:R-:W-:-:S04]  /*0870*/  IADD3 R23, PT, PT, R26, -0x1, RZ ;  /* 0xffffffff1a177810 */ /* 0x000fc80007ffe0ff */
[----:B------:R-:W-:-:S04]  /*0880*/  ISETP.GT.U32.AND P0, PT, R16, 0xfd, PT ;  /* 0x000000fd1000780c */ /* 0x000fc80003f04070 */
[----:B------:R-:W-:-:S13]  /*0890*/  ISETP.GT.U32.OR P0, PT, R23, 0xfd, P0 ;  /* 0x000000fd1700780c */ /* 0x000fda0000704470 */
[----:B------:R-:W-:Y:S01]  /*08a0*/  @!P0 IMAD.MOV.U32 R16, RZ, RZ, RZ ;  /* 0x000000ffff108224 */ /* 0x000fe200078e00ff */
[----:B------:R-:W-:Y:S06]  /*08b0*/  @!P0 BRA `(.L_x_20) ;  /* 0x0000000000608947 */ /* 0x000fec0003800000 */
[----:B------:R-:W-:Y:S02]  /*08c0*/  FSETP.GTU.FTZ.AND P0, PT, |R4|, +INF , PT ;  /* 0x7f8000000400780b */ /* 0x000fe40003f1c200 */
[----:B------:R-:W-:-:S04]  /*08d0*/  FSETP.GTU.FTZ.AND P1, PT, |R5|, +INF , PT ;  /* 0x7f8000000500780b */ /* 0x000fc80003f3c200 */
[----:B------:R-:W-:-:S13]  /*08e0*/  PLOP3.LUT P0, PT, P0, P1, PT, 0xf8, 0x8f ;  /* 0x00000000008f781c */ /* 0x000fda0000703f70 */
[----:B------:R-:W-:Y:S05]  /*08f0*/  @P0 BRA `(.L_x_21) ;  /* 0x0000000400500947 */ /* 0x000fea0003800000 */
[----:B------:R-:W-:-:S13]  /*0900*/  LOP3.LUT P0, RZ, R5, 0x7fffffff, R4, 0xc8, !PT ;  /* 0x7fffffff05ff7812 */ /* 0x000fda000780c804 */
[----:B------:R-:W-:Y:S05]  /*0910*/  @!P0 BRA `(.L_x_22) ;  /* 0x0000000400408947 */ /* 0x000fea0003800000 */
[C---:B------:R-:W-:Y:S02]  /*0920*/  FSETP.NEU.FTZ.AND P2, PT, |R4|.reuse, +INF , PT ;  /* 0x7f8000000400780b */ /* 0x040fe40003f5d200 */
[----:B------:R-:W-:Y:S02]  /*0930*/  FSETP.NEU.FTZ.AND P1, PT, |R5|, +INF , PT ;  /* 0x7f8000000500780b */ /* 0x000fe40003f3d200 */
[----:B------:R-:W-:-:S11]  /*0940*/  FSETP.NEU.FTZ.AND P0, PT, |R4|, +INF , PT ;  /* 0x7f8000000400780b */ /* 0x000fd60003f1d200 */
[----:B------:R-:W-:Y:S05]  /*0950*/  @!P1 BRA !P2, `(.L_x_22) ;  /* 0x0000000400309947 */ /* 0x000fea0005000000 */
[----:B------:R-:W-:-:S04]  /*0960*/  LOP3.LUT P2, RZ, R4, 0x7fffffff, RZ, 0xc0, !PT ;  /* 0x7fffffff04ff7812 */ /* 0x000fc8000784c0ff */
[----:B------:R-:W-:-:S13]  /*0970*/  PLOP3.LUT P1, PT, P1, P2, PT, 0x2f, 0xf2 ;  /* 0x0000000000f2781c */ /* 0x000fda0000f24577 */
[----:B------:R-:W-:Y:S05]  /*0980*/  @P1 BRA `(.L_x_23) ;  /* 0x00000004001c1947 */ /* 0x000fea0003800000 */
[----:B------:R-:W-:-:S04]  /*0990*/  LOP3.LUT P1, RZ, R5, 0x7fffffff, RZ, 0xc0, !PT ;  /* 0x7fffffff05ff7812 */ /* 0x000fc8000782c0ff */
[----:B------:R-:W-:-:S13]  /*09a0*/  PLOP3.LUT P0, PT, P0, P1, PT, 0x2f, 0xf2 ;  /* 0x0000000000f2781c */ /* 0x000fda0000702577 */
[----:B------:R-:W-:Y:S05]  /*09b0*/  @P0 BRA `(.L_x_24) ;  /* 0x0000000400040947 */ /* 0x000fea0003800000 */
[----:B------:R-:W-:Y:S02]  /*09c0*/  ISETP.GE.AND P0, PT, R23, RZ, PT ;  /* 0x000000ff1700720c */ /* 0x000fe40003f06270 */
[----:B------:R-:W-:-:S04]  /*09d0*/  IADD3 R16, PT, PT, R17, -0x1, RZ ;  /* 0xffffffff11107810 */ /* 0x000fc80007ffe0ff */
[----:B------:R-:W-:-:S07]  /*09e0*/  ISETP.GE.AND P1, PT, R16, RZ, PT ;  /* 0x000000ff1000720c */ /* 0x000fce0003f26270 */
[----:B------:R-:W-:Y:S01]  /*09f0*/  @P0 IMAD.MOV.U32 R16, RZ, RZ, RZ ;  /* 0x000000ffff100224 */ /* 0x000fe200078e00ff */
[----:B------:R-:W-:Y:S01]  /*0a00*/  @!P0 MOV R16, 0xffffffc0 ;  /* 0xffffffc000108802 */ /* 0x000fe20000000f00 */
[----:B------:R-:W-:-:S04]  /*0a10*/  @!P0 FFMA R4, R4, 1.84467440737095516160e+19, RZ ;  /* 0x5f80000004048823 */ /* 0x000fc800000000ff */
[----:B------:R-:W-:Y:S01]  /*0a20*/  @!P1 FFMA R5, R5, 1.84467440737095516160e+19, RZ ;  /* 0x5f80000005059823 */ /* 0x000fe200000000ff */
[----:B------:R-:W-:-:S07]  /*0a30*/  @!P1 VIADD R16, R16, 0x40 ;  /* 0x0000004010109836 */ /* 0x000fce0000000000 */
.L_x_20:
[----:B------:R-:W-:Y:S01]  /*0a40*/  LEA R24, R17, 0xc0800000, 0x17 ;  /* 0xc080000011187811 */ /* 0x000fe200078eb8ff */
[----:B------:R-:W-:Y:S01]  /*0a50*/  VIADD R26, R26, 0xffffff81 ;  /* 0xffffff811a1a7836 */ /* 0x000fe20000000000 */
[----:B------:R-:W-:Y:S02]  /*0a60*/  BSSY.RECONVERGENT B3, `(.L_x_25) ;  /* 0x0000035000037945 */ /* 0x000fe40003800200 */
[----:B------:R-:W-:Y:S01]  /*0a70*/  IADD3 R25, PT, PT, -R24, R5, RZ ;  /* 0x0000000518197210 */ /* 0x000fe20007ffe1ff */
[C---:B------:R-:W-:Y:S01]  /*0a80*/  IMAD R4, R26.reuse, -0x800000, R4 ;  /* 0xff8000001a047824 */ /* 0x040fe200078e0204 */
[----:B------:R-:W-:Y:S02]  /*0a90*/  IADD3 R17, PT, PT, R26, 0x7f, -R17 ;  /* 0x0000007f1a117810 */ /* 0x000fe40007ffe811 */
[----:B------:R-:W0:Y:S01]  /*0aa0*/  MUFU.RCP R24, R25 ;  /* 0x0000001900187308 */ /* 0x000e220000001000 */
[----:B------:R-:W-:Y:S01]  /*0ab0*/  FADD.FTZ R23, -R25, -RZ ;  /* 0x800000ff19177221 */ /* 0x000fe20000010100 */
[----:B------:R-:W-:-:S03]  /*0ac0*/  IADD3 R17, PT, PT, R17, R16, RZ ;  /* 0x0000001011117210 */ /* 0x000fc60007ffe0ff */
[----:B0-----:R-:W-:-:S04]  /*0ad0*/  FFMA R5, R24, R23, 1 ;  /* 0x3f80000018057423 */ /* 0x001fc80000000017 */
[----:B------:R-:W-:-:S04]  /*0ae0*/  FFMA R24, R24, R5, R24 ;  /* 0x0000000518187223 */ /* 0x000fc80000000018 */
[----:B------:R-:W-:-:S04]  /*0af0*/  FFMA R5, R4, R24, RZ ;  /* 0x0000001804057223 */ /* 0x000fc800000000ff */
[----:B------:R-:W-:-:S04]  /*0b00*/  FFMA R27, R23, R5, R4 ;  /* 0x00000005171b7223 */ /* 0x000fc80000000004 */
[----:B------:R-:W-:-:S04]  /*0b10*/  FFMA R5, R24, R27, R5 ;  /* 0x0000001b18057223 */ /* 0x000fc80000000005 */
[----:B------:R-:W-:-:S04]  /*0b20*/  FFMA R28, R23, R5, R4 ;  /* 0x00000005171c7223 */ /* 0x000fc80000000004 */
[----:B------:R-:W-:-:S05]  /*0b30*/  FFMA R4, R24, R28, R5 ;  /* 0x0000001c18047223 */ /* 0x000fca0000000005 */
[----:B------:R-:W-:-:S04]  /*0b40*/  SHF.R.U32.HI R23, RZ, 0x17, R4 ;  /* 0x00000017ff177819 */ /* 0x000fc80000011604 */
[----:B------:R-:W-:-:S05]  /*0b50*/  LOP3.LUT R16, R23, 0xff, RZ, 0xc0, !PT ;  /* 0x000000ff17107812 */ /* 0x000fca00078ec0ff */
[----:B------:R-:W-:-:S05]  /*0b60*/  IMAD.IADD R16, R16, 0x1, R17 ;  /* 0x0000000110107824 */ /* 0x000fca00078e0211 */
[----:B------:R-:W-:-:S04]  /*0b70*/  IADD3 R23, PT, PT, R16, -0x1, RZ ;  /* 0xffffffff10177810 */ /* 0x000fc80007ffe0ff */
[----:B------:R-:W-:-:S13]  /*0b80*/  ISETP.GE.U32.AND P0, PT, R23, 0xfe, PT ;  /* 0x000000fe1700780c */ /* 0x000fda0003f06070 */
[----:B------:R-:W-:Y:S05]  /*0b90*/  @!P0 BRA `(.L_x_26) ;  /* 0x0000000000808947 */ /* 0x000fea0003800000 */
[----:B------:R-:W-:-:S13]  /*0ba0*/  ISETP.GT.AND P0, PT, R16, 0xfe, PT ;  /* 0x000000fe1000780c */ /* 0x000fda0003f04270 */
[----:B------:R-:W-:Y:S05]  /*0bb0*/  @P0 BRA `(.L_x_27) ;  /* 0x00000000006c0947 */ /* 0x000fea0003800000 */
[----:B------:R-:W-:-:S13]  /*0bc0*/  ISETP.GE.AND P0, PT, R16, 0x1, PT ;  /* 0x000000011000780c */ /* 0x000fda0003f06270 */
[----:B------:R-:W-:Y:S05]  /*0bd0*/  @P0 BRA `(.L_x_28) ;  /* 0x0000000000740947 */ /* 0x000fea0003800000 */
[----:B------:R-:W-:Y:S02]  /*0be0*/  ISETP.GE.AND P0, PT, R16, -0x18, PT ;  /* 0xffffffe81000780c */ /* 0x000fe40003f06270 */
[----:B------:R-:W-:-:S11]  /*0bf0*/  LOP3.LUT R4, R4, 0x80000000, RZ, 0xc0, !PT ;  /* 0x8000000004047812 */ /* 0x000fd600078ec0ff */
[----:B------:R-:W-:Y:S05]  /*0c00*/  @!P0 BRA `(.L_x_28) ;  /* 0x0000000000688947 */ /* 0x000fea0003800000 */
[-CC-:B------:R-:W-:Y:S01]  /*0c10*/  FFMA.RZ R23, R24, R28.reuse, R5.reuse ;  /* 0x0000001c18177223 */ /* 0x180fe2000000c005 */
[----:B------:R-:W-:Y:S02]  /*0c20*/  VIADD R26, R16, 0x20 ;  /* 0x00000020101a7836 */ /* 0x000fe40000000000 */
[CCC-:B------:R-:W-:Y:S01]  /*0c30*/  FFMA.RP R17, R24.reuse, R28.reuse, R5.reuse ;  /* 0x0000001c18117223 */ /* 0x1c0fe20000008005 */
[----:B------:R-:W-:Y:S01]  /*0c40*/  FFMA.RM R24, R24, R28, R5 ;  /* 0x0000001c18187223 */ /* 0x000fe20000004005 */
[C---:B------:R-:W-:Y:S02]  /*0c50*/  ISETP.NE.AND P2, PT, R16.reuse, RZ, PT ;  /* 0x000000ff1000720c */ /* 0x040fe40003f45270 */
[----:B------:R-:W-:Y:S02]  /*0c60*/  LOP3.LUT R23, R23, 0x7fffff, RZ, 0xc0, !PT ;  /* 0x007fffff17177812 */ /* 0x000fe400078ec0ff */
[----:B------:R-:W-:Y:S02]  /*0c70*/  ISETP.NE.AND P1, PT, R16, RZ, PT ;  /* 0x000000ff1000720c */ /* 0x000fe40003f25270 */
[----:B------:R-:W-:-:S02]  /*0c80*/  LOP3.LUT R23, R23, 0x800000, RZ, 0xfc, !PT ;  /* 0x0080000017177812 */ /* 0x000fc400078efcff */
[----:B------:R-:W-:Y:S02]  /*0c90*/  IADD3 R16, PT, PT, -R16, RZ, RZ ;  /* 0x000000ff10107210 */ /* 0x000fe40007ffe1ff */
[----:B------:R-:W-:Y:S02]  /*0ca0*/  SHF.L.U32 R26, R23, R26, RZ ;  /* 0x0000001a171a7219 */ /* 0x000fe400000006ff */
[----:B------:R-:W-:Y:S02]  /*0cb0*/  FSETP.NEU.FTZ.AND P0, PT, R17, R24, PT ;  /* 0x000000181100720b */ /* 0x000fe40003f1d000 */
[----:B------:R-:W-:Y:S02]  /*0cc0*/  SEL R16, R16, RZ, P2 ;  /* 0x000000ff10107207 */ /* 0x000fe40001000000 */
[----:B------:R-:W-:Y:S02]  /*0cd0*/  ISETP.NE.AND P1, PT, R26, RZ, P1 ;  /* 0x000000ff1a00720c */ /* 0x000fe40000f25270 */
[----:B------:R-:W-:-:S02]  /*0ce0*/  SHF.R.U32.HI R16, RZ, R16, R23 ;  /* 0x00000010ff107219 */ /* 0x000fc40000011617 */
[----:B------:R-:W-:Y:S02]  /*0cf0*/  PLOP3.LUT P0, PT, P0, P1, PT, 0xf8, 0x8f ;  /* 0x00000000008f781c */ /* 0x000fe40000703f70 */
[----:B------:R-:W-:Y:S02]  /*0d00*/  SHF.R.U32.HI R24, RZ, 0x1, R16 ;  /* 0x00000001ff187819 */ /* 0x000fe40000011610 */
[----:B------:R-:W-:-:S04]  /*0d10*/  SEL R5, RZ, 0x1, !P0 ;  /* 0x00000001ff057807 */ /* 0x000fc80004000000 */
[----:B------:R-:W-:-:S04]  /*0d20*/  LOP3.LUT R5, R5, 0x1, R24, 0xf8, !PT ;  /* 0x0000000105057812 */ /* 0x000fc800078ef818 */
[----:B------:R-:W-:-:S05]  /*0d30*/  LOP3.LUT R5, R5, R16, RZ, 0xc0, !PT ;  /* 0x0000001005057212 */ /* 0x000fca00078ec0ff */
[----:B------:R-:W-:-:S05]  /*0d40*/  IMAD.IADD R5, R24, 0x1, R5 ;  /* 0x0000000118057824 */ /* 0x000fca00078e0205 */
[----:B------:R-:W-:Y:S01]  /*0d50*/  LOP3.LUT R4, R5, R4, RZ, 0xfc, !PT ;  /* 0x0000000405047212 */ /* 0x000fe200078efcff */
[----:B------:R-:W-:Y:S06]  /*0d60*/  BRA `(.L_x_28) ;  /* 0x0000000000107947 */ /* 0x000fec0003800000 */
.L_x_27:
[----:B------:R-:W-:-:S04]  /*0d70*/  LOP3.LUT R4, R4, 0x80000000, RZ, 0xc0, !PT ;  /* 0x8000000004047812 */ /* 0x000fc800078ec0ff */
[----:B------:R-:W-:Y:S01]  /*0d80*/  LOP3.LUT R4, R4, 0x7f800000, RZ, 0xfc, !PT ;  /* 0x7f80000004047812 */ /* 0x000fe200078efcff */
[----:B------:R-:W-:Y:S06]  /*0d90*/  BRA `(.L_x_28) ;  /* 0x0000000000047947 */ /* 0x000fec0003800000 */
.L_x_26:
[----:B------:R-:W-:-:S07]  /*0da0*/  LEA R4, R17, R4, 0x17 ;  /* 0x0000000411047211 */ /* 0x000fce00078eb8ff */
.L_x_28:
[----:B------:R-:W-:Y:S05]  /*0db0*/  BSYNC.RECONVERGENT B3 ;  /* 0x0000000000037941 */ /* 0x000fea0003800200 */
.L_x_25:
[----:B------:R-:W-:Y:S05]  /*0dc0*/  BRA `(.L_x_29) ;  /* 0x0000000000207947 */ /* 0x000fea0003800000 */
.L_x_24:
[----:B------:R-:W-:-:S04]  /*0dd0*/  LOP3.LUT R4, R5, 0x80000000, R4, 0x48, !PT ;  /* 0x8000000005047812 */ /* 0x000fc800078e4804 */
[----:B------:R-:W-:Y:S01]  /*0de0*/  LOP3.LUT R4, R4, 0x7f800000, RZ, 0xfc, !PT ;  /* 0x7f80000004047812 */ /* 0x000fe200078efcff */
[----:B------:R-:W-:Y:S06]  /*0df0*/  BRA `(.L_x_29) ;  /* 0x0000000000147947 */ /* 0x000fec0003800000 */
.L_x_23:
[----:B------:R-:W-:Y:S01]  /*0e00*/  LOP3.LUT R4, R5, 0x80000000, R4, 0x48, !PT ;  /* 0x8000000005047812 */ /* 0x000fe200078e4804 */
[----:B------:R-:W-:Y:S06]  /*0e10*/  BRA `(.L_x_29) ;  /* 0x00000000000c7947 */ /* 0x000fec0003800000 */
.L_x_22:
[----:B------:R-:W0:Y:S01]  /*0e20*/  MUFU.RSQ R4, -QNAN ;  /* 0xffc0000000047908 */ /* 0x000e220000001400 */
[----:B------:R-:W-:Y:S05]  /*0e30*/  BRA `(.L_x_29) ;  /* 0x0000000000047947 */ /* 0x000fea0003800000 */
.L_x_21:
[----:B------:R-:W-:-:S07]  /*0e40*/  FADD.FTZ R4, R4, R5 ;  /* 0x0000000504047221 */ /* 0x000fce0000010000 */
.L_x_29:
[----:B------:R-:W-:Y:S05]  /*0e50*/  BSYNC.RECONVERGENT B2 ;  /* 0x0000000000027941 */ /* 0x000fea0003800200 */
.L_x_19:
[----:B0-----:R-:W-:Y:S01]  /*0e60*/  IMAD.MOV.U32 R16, RZ, RZ, R4 ;  /* 0x000000ffff107224 */ /* 0x001fe200078e0004 */
[----:B------:R-:W-:Y:S01]  /*0e70*/  MOV R4, R20 ;  /* 0x0000001400047202 */ /* 0x000fe20000000f00 */
[----:B------:R-:W-:-:S04]  /*0e80*/  IMAD.MOV.U32 R5, RZ, RZ, 0x0 ;  /* 0x00000000ff057424 */ /* 0x000fc800078e00ff */
[----:B------:R-:W-:Y:S05]  /*0e90*/  RET.REL.NODEC R4 `(_Z13synapses_calcPfS_S_PKhS1_PKfS3_S3_S3_S_if) ;  /* 0xfffffff004587950 */ /* 0x000fea0003c3ffff */
.L_x_30:
        /* <DEDUP_REMOVED lines=14> */
.L_x_43:


//--------------------- .text._Z16propagate_spikesPhPKhPKiS3_iii --------------------------
	.section	.text._Z16propagate_spikesPhPKhPKiS3_iii,"ax",@progbits
	.align	128
        .global         _Z16propagate_spikesPhPKhPKiS3_iii
        .type           _Z16propagate_spikesPhPKhPKiS3_iii,@function
        .size           _Z16propagate_spikesPhPKhPKiS3_iii,(.L_x_46 - _Z16propagate_spikesPhPKhPKiS3_iii)
        .other          _Z16propagate_spikesPhPKhPKiS3_iii,@"STO_CUDA_ENTRY STV_DEFAULT"
_Z16propagate_spikesPhPKhPKiS3_iii:
.text._Z16propagate_spikesPhPKhPKiS3_iii:
        /* <DEDUP_REMOVED lines=10> */
[----:B------:R-:W2:Y:S06]  /*00a0*/  LDCU.128 UR8, c[0x0][0x380] ;  /* 0x00007000ff0877ac */ /* 0x000eac0008000c00 */
[----:B------:R-:W3:Y:S01]  /*00b0*/  LDC.64 R4, c[0x0][0x398] ;  /* 0x0000e600ff047b82 */ /* 0x000ee20000000a00 */
[----:B------:R-:W4:Y:S07]  /*00c0*/  LDCU UR7, c[0x0][0x3a4] ;  /* 0x00007480ff0777ac */ /* 0x000f2e0008000800 */
[----:B------:R-:W5:Y:S01]  /*00d0*/  LDC R10, c[0x0][0x3a8] ;  /* 0x0000ea00ff0a7b82 */ /* 0x000f620000000800 */
[----:B0-----:R-:W-:-:S06]  /*00e0*/  IMAD.WIDE R2, R0, 0x4, R2 ;  /* 0x0000000400027825 */ /* 0x001fcc00078e0202 */
[----:B-1----:R-:W2:Y:S01]  /*00f0*/  LDG.E R2, desc[UR4][R2.64] ;  /* 0x0000000402027981 */ /* 0x002ea2000c1e1900 */
[----:B---3--:R-:W-:-:S06]  /*0100*/  IMAD.WIDE R4, R0, 0x4, R4 ;  /* 0x0000000400047825 */ /* 0x008fcc00078e0204 */
[----:B------:R-:W4:Y:S01]  /*0110*/  LDG.E R4, desc[UR4][R4.64] ;  /* 0x0000000404047981 */ /* 0x000f22000c1e1900 */
[----:B-----5:R-:W-:-:S04]  /*0120*/  IABS R9, R10 ;  /* 0x0000000a00097213 */ /* 0x020fc80000000000 */
[----:B------:R-:W0:Y:S08]  /*0130*/  I2F.RP R8, R9 ;  /* 0x0000000900087306 */ /* 0x000e300000209400 */
[----:B0-----:R-:W0:Y:S01]  /*0140*/  MUFU.RCP R8, R8 ;  /* 0x0000000800087308 */ /* 0x001e220000001000 */
[----:B--2---:R-:W-:-:S04]  /*0150*/  IADD3 R6, P0, PT, R2, UR10, RZ ;  /* 0x0000000a02067c10 */ /* 0x004fc8000ff1e0ff */
[----:B------:R-:W-:-:S06]  /*0160*/  LEA.HI.X.SX32 R7, R2, UR11, 0x1, P0 ;  /* 0x0000000b02077c11 */ /* 0x000fcc00080f0eff */
[----:B------:R1:W2:Y:S01]  /*0170*/  LDG.E.U8 R7, desc[UR4][R6.64] ;  /* 0x0000000406077981 */ /* 0x0002a2000c1e1100 */
[----:B0-----:R-:W-:Y:S01]  /*0180*/  VIADD R2, R8, 0xffffffe ;  /* 0x0ffffffe08027836 */ /* 0x001fe20000000000 */
[----:B----4-:R-:W-:-:S03]  /*0190*/  IADD3 R4, PT, PT, R4, UR7, RZ ;  /* 0x0000000704047c10 */ /* 0x010fc6000fffe0ff */
[----:B------:R0:W3:Y:S01]  /*01a0*/  F2I.FTZ.U32.TRUNC.NTZ R3, R2 ;  /* 0x0000000200037305 */ /* 0x0000e2000021f000 */
[----:B------:R-:W-:Y:S02]  /*01b0*/  ISETP.GE.AND P2, PT, R4, RZ, PT ;  /* 0x000000ff0400720c */ /* 0x000fe40003f46270 */
[----:B-1----:R-:W-:Y:S01]  /*01c0*/  IABS R6, R4 ;  /* 0x0000000400067213 */ /* 0x002fe20000000000 */
[----:B0-----:R-:W-:Y:S02]  /*01d0*/  IMAD.MOV.U32 R2, RZ, RZ, RZ ;  /* 0x000000ffff027224 */ /* 0x001fe400078e00ff */
[----:B---3--:R-:W-:-:S04]  /*01e0*/  IMAD.MOV R12, RZ, RZ, -R3 ;  /* 0x000000ffff0c7224 */ /* 0x008fc800078e0a03 */
[----:B------:R-:W-:-:S04]  /*01f0*/  IMAD R5, R12, R9, RZ ;  /* 0x000000090c057224 */ /* 0x000fc800078e02ff */
[----:B------:R-:W-:-:S06]  /*0200*/  IMAD.HI.U32 R3, R3, R5, R2 ;  /* 0x0000000503037227 */ /* 0x000fcc00078e0002 */
[----:B------:R-:W-:-:S04]  /*0210*/  IMAD.HI.U32 R3, R3, R6, RZ ;  /* 0x0000000603037227 */ /* 0x000fc800078e00ff */
[----:B------:R-:W-:-:S04]  /*0220*/  IMAD.MOV R3, RZ, RZ, -R3 ;  /* 0x000000ffff037224 */ /* 0x000fc800078e0a03 */
[----:B------:R-:W-:-:S05]  /*0230*/  IMAD R2, R9, R3, R6 ;  /* 0x0000000309027224 */ /* 0x000fca00078e0206 */
[----:B------:R-:W-:-:S13]  /*0240*/  ISETP.GT.U32.AND P0, PT, R9, R2, PT ;  /* 0x000000020900720c */ /* 0x000fda0003f04070 */
[----:B------:R-:W-:Y:S02]  /*0250*/  @!P0 IADD3 R2, PT, PT, R2, -R9, RZ ;  /* 0x8000000902028210 */ /* 0x000fe40007ffe0ff */
[----:B------:R-:W-:Y:S02]  /*0260*/  ISETP.NE.AND P0, PT, R10, RZ, PT ;  /* 0x000000ff0a00720c */ /* 0x000fe40003f05270 */
[----:B------:R-:W-:-:S13]  /*0270*/  ISETP.GT.U32.AND P1, PT, R9, R2, PT ;  /* 0x000000020900720c */ /* 0x000fda0003f24070 */
[----:B------:R-:W-:-:S05]  /*0280*/  @!P1 IMAD.IADD R2, R2, 0x1, -R9 ;  /* 0x0000000102029824 */ /* 0x000fca00078e0a09 */
[----:B------:R-:W-:Y:S02]  /*0290*/  @!P2 IADD3 R2, PT, PT, -R2, RZ, RZ ;  /* 0x000000ff0202a210 */ /* 0x000fe40007ffe1ff */
[----:B------:R-:W-:-:S05]  /*02a0*/  @!P0 LOP3.LUT R2, RZ, R10, RZ, 0x33, !PT ;  /* 0x0000000aff028212 */ /* 0x000fca00078e33ff */
[----:B------:R-:W-:-:S05]  /*02b0*/  IMAD R0, R2, UR6, R0 ;  /* 0x0000000602007c24 */ /* 0x000fca000f8e0200 */
[----:B------:R-:W-:-:S04]  /*02c0*/  IADD3 R2, P0, PT, R0, UR8, RZ ;  /* 0x0000000800027c10 */ /* 0x000fc8000ff1e0ff */
[----:B------:R-:W-:-:S05]  /*02d0*/  LEA.HI.X.SX32 R3, R0, UR9, 0x1, P0 ;  /* 0x0000000900037c11 */ /* 0x000fca00080f0eff */
[----:B--2---:R-:W-:Y:S01]  /*02e0*/  STG.E.U8 desc[UR4][R2.64], R7 ;  /* 0x0000000702007986 */ /* 0x004fe2000c101104 */
[----:B------:R-:W-:Y:S05]  /*02f0*/  EXIT ;  /* 0x000000000000794d */ /* 0x000fea0003800000 */
.L_x_31:
        /* <DEDUP_REMOVED lines=16> */
.L_x_46:


//--------------------- .text._Z18copy_arrival_spikePhPKhii --------------------------
	.section	.text._Z18copy_arrival_spikePhPKhii,"ax",@progbits
	.align	128
        .global         _Z18copy_arrival_spikePhPKhii
        .type           _Z18copy_arrival_spikePhPKhii,@function
        .size           _Z18copy_arrival_spikePhPKhii,(.L_x_47 - _Z18copy_arrival_spikePhPKhii)
        .other          _Z18copy_arrival_spikePhPKhii,@"STO_CUDA_ENTRY STV_DEFAULT"
_Z18copy_arrival_spikePhPKhii:
.text._Z18copy_arrival_spikePhPKhii:
        /* <DEDUP_REMOVED lines=8> */
[----:B------:R-:W0:Y:S01]  /*0080*/  LDC R3, c[0x0][0x390] ;  /* 0x0000e400ff037b82 */ /* 0x000e220000000800 */
[----:B------:R-:W1:Y:S01]  /*0090*/  LDCU.128 UR8, c[0x0][0x380] ;  /* 0x00007000ff0877ac */ /* 0x000e620008000c00 */
[----:B------:R-:W2:Y:S01]  /*00a0*/  LDCU.64 UR4, c[0x0][0x358] ;  /* 0x00006b00ff0477ac */ /* 0x000ea20008000a00 */
[----:B0-----:R-:W-:-:S05]  /*00b0*/  IMAD R3, R3, UR6, R0 ;  /* 0x0000000603037c24 */ /* 0x001fca000f8e0200 */
[----:B-1----:R-:W-:-:S04]  /*00c0*/  IADD3 R2, P0, PT, R3, UR10, RZ ;  /* 0x0000000a03027c10 */ /* 0x002fc8000ff1e0ff */
[----:B------:R-:W-:-:S06]  /*00d0*/  LEA.HI.X.SX32 R3, R3, UR11, 0x1, P0 ;  /* 0x0000000b03037c11 */ /* 0x000fcc00080f0eff */
[----:B--2---:R-:W2:Y:S01]  /*00e0*/  LDG.E.U8 R3, desc[UR4][R2.64] ;  /* 0x0000000402037981 */ /* 0x004ea2000c1e1100 */
[----:B------:R-:W-:-:S04]  /*00f0*/  IADD3 R4, P0, PT, R0, UR8, RZ ;  /* 0x0000000800047c10 */ /* 0x000fc8000ff1e0ff */
[----:B------:R-:W-:-:S05]  /*0100*/  LEA.HI.X.SX32 R5, R0, UR9, 0x1, P0 ;  /* 0x0000000900057c11 */ /* 0x000fca00080f0eff */
[----:B--2---:R-:W-:Y:S01]  /*0110*/  STG.E.U8 desc[UR4][R4.64], R3 ;  /* 0x0000000304007986 */ /* 0x004fe2000c101104 */
[----:B------:R-:W-:Y:S05]  /*0120*/  EXIT ;  /* 0x000000000000794d */ /* 0x000fea0003800000 */
.L_x_32:
        /* <DEDUP_REMOVED lines=13> */
.L_x_47:


//--------------------- .text._Z19update_neuron_statePiS_S_PfS0_PhS1_ii --------------------------
	.section	.text._Z19update_neuron_statePiS_S_PfS0_PhS1_ii,"ax",@progbits
	.align	128
        .global         _Z19update_neuron_statePiS_S_PfS0_PhS1_ii
        .type           _Z19update_neuron_statePiS_S_PfS0_PhS1_ii,@function
        .size           _Z19update_neuron_statePiS_S_PfS0_PhS1_ii,(.L_x_48 - _Z19update_neuron_statePiS_S_PfS0_PhS1_ii)
        .other          _Z19update_neuron_statePiS_S_PfS0_PhS1_ii,@"STO_CUDA_ENTRY STV_DEFAULT"
_Z19update_neuron_statePiS_S_PfS0_PhS1_ii:
.text._Z19update_neuron_statePiS_S_PfS0_PhS1_ii:
        /* <DEDUP_REMOVED lines=10> */
[----:B------:R-:W2:Y:S06]  /*00a0*/  LDCU UR8, c[0x3][0x4] ;  /* 0x00c00080ff0877ac */ /* 0x000eac0008000800 */
[----:B------:R-:W3:Y:S08]  /*00b0*/  LDC R9, c[0x0][0x3bc] ;  /* 0x0000ef00ff097b82 */ /* 0x000ef00000000800 */
[----:B------:R-:W4:Y:S08]  /*00c0*/  LDC.64 R14, c[0x0][0x398] ;  /* 0x0000e600ff0e7b82 */ /* 0x000f300000000a00 */
[----:B------:R-:W2:Y:S01]  /*00d0*/  LDC.64 R16, c[0x0][0x3a0] ;  /* 0x0000e800ff107b82 */ /* 0x000ea20000000a00 */
[----:B0-----:R-:W-:-:S05]  /*00e0*/  IMAD.WIDE R6, R0, 0x4, R6 ;  /* 0x0000000400067825 */ /* 0x001fca00078e0206 */
[----:B-1----:R-:W2:Y:S02]  /*00f0*/  LDG.E R13, desc[UR6][R6.64] ;  /* 0x00000006060d7981 */ /* 0x002ea4000c1e1900 */
[----:B------:R-:W0:Y:S01]  /*0100*/  LDC.64 R4, c[0x0][0x388] ;  /* 0x0000e200ff047b82 */ /* 0x000e220000000a00 */
[----:B---3--:R-:W-:-:S07]  /*0110*/  IMAD R9, R9, UR5, R0 ;  /* 0x0000000509097c24 */ /* 0x008fce000f8e0200 */
[----:B------:R-:W1:Y:S01]  /*0120*/  LDC.64 R2, c[0x0][0x390] ;  /* 0x0000e400ff027b82 */ /* 0x000e620000000a00 */
[----:B----4-:R-:W-:-:S06]  /*0130*/  IMAD.WIDE R14, R9, 0x4, R14 ;  /* 0x00000004090e7825 */ /* 0x010fcc00078e020e */
[----:B------:R-:W3:Y:S01]  /*0140*/  LDG.E R14, desc[UR6][R14.64] ;  /* 0x000000060e0e7981 */ /* 0x000ee2000c1e1900 */
[----:B--2---:R-:W-:-:S06]  /*0150*/  IMAD.WIDE R16, R0, 0x4, R16 ;  /* 0x0000000400107825 */ /* 0x004fcc00078e0210 */
[----:B------:R-:W3:Y:S01]  /*0160*/  LDG.E R17, desc[UR6][R16.64] ;  /* 0x0000000610117981 */ /* 0x000ee2000c1e1900 */
[----:B0-----:R-:W-:-:S05]  /*0170*/  IMAD.WIDE R4, R0, 0x4, R4 ;  /* 0x0000000400047825 */ /* 0x001fca00078e0204 */
[----:B------:R0:W5:Y:S01]  /*0180*/  LDG.E R10, desc[UR6][R4.64] ;  /* 0x00000006040a7981 */ /* 0x000162000c1e1900 */
[----:B-1----:R-:W-:-:S05]  /*0190*/  IMAD.WIDE R2, R0, 0x4, R2 ;  /* 0x0000000400027825 */ /* 0x002fca00078e0202 */
[----:B------:R0:W5:Y:S01]  /*01a0*/  LDG.E R8, desc[UR6][R2.64] ;  /* 0x0000000602087981 */ /* 0x000162000c1e1900 */
[----:B------:R-:W-:Y:S02]  /*01b0*/  UMOV UR4, 0x1 ;  /* 0x0000000100047882 */ /* 0x000fe40000000000 */
[----:B------:R-:W-:Y:S01]  /*01c0*/  USHF.L.U32 UR4, UR4, UR8, URZ ;  /* 0x0000000804047299 */ /* 0x000fe200080006ff */
[----:B------:R-:W-:Y:S05]  /*01d0*/  BSSY.RECONVERGENT B0, `(.L_x_33) ;  /* 0x000002c000007945 */ /* 0x000fea0003800200 */
[----:B------:R-:W-:Y:S02]  /*01e0*/  I2FP.F32.S32 R9, UR4 ;  /* 0x0000000400097c45 */ /* 0x000fe40008201400 */
[C---:B------:R-:W-:Y:S01]  /*01f0*/  ISETP.GT.AND P0, PT, R13.reuse, -0x1, PT ;  /* 0xffffffff0d00780c */ /* 0x040fe20003f04270 */
[----:B---3--:R-:W-:Y:S01]  /*0200*/  FADD R20, R14, R17 ;  /* 0x000000110e147221 */ /* 0x008fe20000000000 */
[----:B------:R-:W-:-:S04]  /*0210*/  IMAD.WIDE R14, R13, R13, RZ ;  /* 0x0000000d0d0e7225 */ /* 0x000fc800078e02ff */
[----:B------:R-:W-:Y:S01]  /*0220*/  FMUL R20, R20, R9 ;  /* 0x0000000914147220 */ /* 0x000fe20000400000 */
[----:B------:R-:W-:-:S06]  /*0230*/  SHF.R.U64 R11, R14, UR8, R15 ;  /* 0x000000080e0b7c19 */ /* 0x000fcc000800120f */
[----:B0-----:R-:W-:Y:S05]  /*0240*/  @P0 BRA `(.L_x_34) ;  /* 0x0000000000440947 */ /* 0x001fea0003800000 */
[----:B------:R-:W0:Y:S01]  /*0250*/  LDCU UR5, c[0x3][0x8] ;  /* 0x00c00100ff0577ac */ /* 0x000e220008000800 */
[----:B------:R-:W-:Y:S01]  /*0260*/  SHF.R.S32.HI R12, RZ, 0x1f, R11 ;  /* 0x0000001fff0c7819 */ /* 0x000fe2000001140b */
[----:B------:R-:W1:Y:S01]  /*0270*/  LDCU UR9, c[0x3][0x10] ;  /* 0x00c00200ff0977ac */ /* 0x000e620008000800 */
[----:B------:R-:W2:Y:S01]  /*0280*/  LDCU UR11, c[0x3][URZ] ;  /* 0x00c00000ff0b77ac */ /* 0x000ea20008000800 */
[----:B------:R-:W3:Y:S01]  /*0290*/  LDCU UR10, c[0x3][0x18] ;  /* 0x00c00300ff0a77ac */ /* 0x000ee20008000800 */
[----:B0-----:R-:W-:Y:S02]  /*02a0*/  USHF.R.S32.HI UR4, URZ, 0x1f, UR5 ;  /* 0x0000001fff047899 */ /* 0x001fe40008011405 */
[----:B------:R-:W-:Y:S02]  /*02b0*/  IMAD R16, R12, UR5, RZ ;  /* 0x000000050c107c24 */ /* 0x000fe4000f8e02ff */
[----:B------:R-:W-:-:S04]  /*02c0*/  IMAD.WIDE.U32 R14, R11, UR5, RZ ;  /* 0x000000050b0e7c25 */ /* 0x000fc8000f8e00ff */
[----:B------:R-:W-:Y:S01]  /*02d0*/  IMAD R19, R11, UR4, R16 ;  /* 0x000000040b137c24 */ /* 0x000fe2000f8e0210 */
[----:B--2---:R-:W-:Y:S01]  /*02e0*/  MOV R9, UR11 ;  /* 0x0000000b00097c02 */ /* 0x004fe20008000f00 */
[----:B-1----:R-:W-:Y:S01]  /*02f0*/  IMAD.WIDE R16, R13, UR9, RZ ;  /* 0x000000090d107c25 */ /* 0x002fe2000f8e02ff */
[----:B---3--:R-:W-:-:S03]  /*0300*/  MOV R21, UR10 ;  /* 0x0000000a00157c02 */ /* 0x008fc60008000f00 */
[----:B------:R-:W-:Y:S01]  /*0310*/  IMAD.IADD R15, R15, 0x1, R19 ;  /* 0x000000010f0f7824 */ /* 0x000fe200078e0213 */
[----:B------:R-:W-:-:S04]  /*0320*/  SHF.R.S64 R16, R16, R9, R17 ;  /* 0x0000000910107219 */ /* 0x000fc80000001011 */
[----:B------:R-:W-:-:S05]  /*0330*/  SHF.R.S64 R15, R14, R9, R15 ;  /* 0x000000090e0f7219 */ /* 0x000fca000000100f */
[----:B------:R-:W-:Y:S01]  /*0340*/  IMAD.IADD R23, R16, 0x1, R15 ;  /* 0x0000000110177824 */ /* 0x000fe200078e020f */
[----:B------:R-:W-:Y:S06]  /*0350*/  BRA `(.L_x_35) ;  /* 0x00000000004c7947 */ /* 0x000fec0003800000 */
.L_x_34:
[----:B------:R-:W0:Y:S01]  /*0360*/  LDCU UR10, c[0x3][0x14] ;  /* 0x00c00280ff0a77ac */ /* 0x000e220008000800 */
[----:B------:R-:W-:Y:S01]  /*0370*/  SHF.R.S32.HI R12, RZ, 0x1f, R11 ;  /* 0x0000001fff0c7819 */ /* 0x000fe2000001140b */
[----:B------:R-:W1:Y:S01]  /*0380*/  LDCU UR9, c[0x3][0xc] ;  /* 0x00c00180ff0977ac */ /* 0x000e620008000800 */
[----:B------:R-:W2:Y:S01]  /*0390*/  LDCU UR12, c[0x3][URZ] ;  /* 0x00c00000ff0c77ac */ /* 0x000ea20008000800 */
[----:B------:R-:W3:Y:S01]  /*03a0*/  LDCU UR11, c[0x3][0x1c] ;  /* 0x00c00380ff0b77ac */ /* 0x000ee20008000800 */
[----:B0-----:R-:W-:Y:S02]  /*03b0*/  USHF.R.S32.HI UR5, URZ, 0x1f, UR10 ;  /* 0x0000001fff057899 */ /* 0x001fe4000801140a */
[----:B------:R-:W-:Y:S01]  /*03c0*/  IMAD.WIDE.U32 R16, R13, UR10, RZ ;  /* 0x0000000a0d107c25 */ /* 0x000fe2000f8e00ff */
[----:B-1----:R-:W-:-:S03]  /*03d0*/  USHF.R.S32.HI UR4, URZ, 0x1f, UR9 ;  /* 0x0000001fff047899 */ /* 0x002fc60008011409 */
[----:B------:R-:W-:Y:S02]  /*03e0*/  IMAD R18, R12, UR9, RZ ;  /* 0x000000090c127c24 */ /* 0x000fe4000f8e02ff */
[----:B------:R-:W-:Y:S01]  /*03f0*/  IMAD.WIDE.U32 R14, R11, UR9, RZ ;  /* 0x000000090b0e7c25 */ /* 0x000fe2000f8e00ff */
[----:B--2---:R-:W-:-:S03]  /*0400*/  MOV R9, UR12 ;  /* 0x0000000c00097c02 */ /* 0x004fc60008000f00 */
[----:B------:R-:W-:Y:S02]  /*0410*/  IMAD R21, R13, UR5, RZ ;  /* 0x000000050d157c24 */ /* 0x000fe4000f8e02ff */
[----:B------:R-:W-:Y:S02]  /*0420*/  IMAD R19, R11, UR4, R18 ;  /* 0x000000040b137c24 */ /* 0x000fe4000f8e0212 */
[----:B------:R-:W-:Y:S02]  /*0430*/  IMAD.IADD R17, R17, 0x1, R21 ;  /* 0x0000000111117824 */ /* 0x000fe400078e0215 */
[----:B---3--:R-:W-:Y:S01]  /*0440*/  IMAD.U32 R21, RZ, RZ, UR11 ;  /* 0x0000000bff157e24 */ /* 0x008fe2000f8e00ff */
[----:B------:R-:W-:Y:S02]  /*0450*/  IADD3 R15, PT, PT, R15, R19, RZ ;  /* 0x000000130f0f7210 */ /* 0x000fe40007ffe0ff */
[-C--:B------:R-:W-:Y:S02]  /*0460*/  SHF.R.S64 R16, R16, R9.reuse, R17 ;  /* 0x0000000910107219 */ /* 0x080fe40000001011 */
[----:B------:R-:W-:-:S04]  /*0470*/  SHF.R.S64 R15, R14, R9, R15 ;  /* 0x000000090e0f7219 */ /* 0x000fc8000000100f */
[----:B------:R-:W-:-:S07]  /*0480*/  IADD3 R23, PT, PT, R16, R15, RZ ;  /* 0x0000000f10177210 */ /* 0x000fce0007ffe0ff */
.L_x_35:
[----:B------:R-:W-:Y:S05]  /*0490*/  BSYNC.RECONVERGENT B0 ;  /* 0x0000000000007941 */ /* 0x000fea0003800200 */
.L_x_33:
[----:B------:R-:W0:Y:S01]  /*04a0*/  LDCU.64 UR4, c[0x3][0x20] ;  /* 0x00c00400ff0477ac */ /* 0x000e220008000a00 */
[----:B------:R-:W1:Y:S01]  /*04b0*/  F2I.TRUNC.NTZ R18, R20 ;  /* 0x0000001400127305 */ /* 0x000e62000020f100 */
[----:B------:R-:W-:Y:S01]  /*04c0*/  BSSY.RECONVERGENT B0, `(.L_x_36) ;  /* 0x0000029000007945 */ /* 0x000fe20003800200 */
[----:B------:R-:W1:Y:S01]  /*04d0*/  LDCU UR9, c[0x3][0x28] ;  /* 0x00c00500ff0977ac */ /* 0x000e620008000800 */
[----:B0----5:R-:W-:Y:S01]  /*04e0*/  IMAD.WIDE R14, R10, UR4, RZ ;  /* 0x000000040a0e7c25 */ /* 0x021fe2000f8e02ff */
[----:B------:R-:W0:Y:S03]  /*04f0*/  LDCU UR4, c[0x3][0x48] ;  /* 0x00c00900ff0477ac */ /* 0x000e260008000800 */
[----:B------:R-:W-:Y:S01]  /*0500*/  IMAD.WIDE R16, R8, UR5, RZ ;  /* 0x0000000508107c25 */ /* 0x000fe2000f8e02ff */
[----:B------:R-:W-:-:S03]  /*0510*/  SHF.R.S64 R22, R14, R9, R15 ;  /* 0x000000090e167219 */ /* 0x000fc6000000100f */
[----:B-1----:R-:W-:Y:S01]  /*0520*/  IMAD.WIDE R18, R18, UR9, RZ ;  /* 0x0000000912127c25 */ /* 0x002fe2000f8e02ff */
[----:B------:R-:W-:Y:S02]  /*0530*/  SHF.R.S64 R16, R16, R9, R17 ;  /* 0x0000000910107219 */ /* 0x000fe40000001011 */
[----:B------:R-:W-:Y:S02]  /*0540*/  IADD3 R21, PT, PT, R22, R23, R21 ;  /* 0x0000001716157210 */ /* 0x000fe40007ffe015 */
[----:B------:R-:W-:-:S04]  /*0550*/  SHF.R.S64 R14, R18, R9, R19 ;  /* 0x00000009120e7219 */ /* 0x000fc80000001013 */
[----:B------:R-:W-:-:S05]  /*0560*/  IADD3 R14, PT, PT, R14, R21, R16 ;  /* 0x000000150e0e7210 */ /* 0x000fca0007ffe010 */
[----:B------:R-:W-:-:S05]  /*0570*/  IMAD.IADD R13, R13, 0x1, R14 ;  /* 0x000000010d0d7824 */ /* 0x000fca00078e020e */
[----:B0-----:R-:W-:-:S13]  /*0580*/  ISETP.GE.AND P0, PT, R13, UR4, PT ;  /* 0x000000040d007c0c */ /* 0x001fda000bf06270 */
[----:B------:R-:W-:Y:S05]  /*0590*/  @P0 BRA `(.L_x_37) ;  /* 0x0000000000380947 */ /* 0x000fea0003800000 */
[----:B------:R-:W0:Y:S01]  /*05a0*/  LDCU UR5, c[0x3][0x2c] ;  /* 0x00c00580ff0577ac */ /* 0x000e220008000800 */
[----:B------:R-:W1:Y:S01]  /*05b0*/  LDCU UR9, c[0x3][0x34] ;  /* 0x00c00680ff0977ac */ /* 0x000e620008000800 */
[----:B------:R-:W2:Y:S01]  /*05c0*/  LDCU UR10, c[0x3][0x40] ;  /* 0x00c00800ff0a77ac */ /* 0x000ea20008000800 */
[----:B0-----:R-:W-:Y:S02]  /*05d0*/  USHF.R.S32.HI UR4, URZ, 0x1f, UR5 ;  /* 0x0000001fff047899 */ /* 0x001fe40008011405 */
[----:B------:R-:W-:Y:S02]  /*05e0*/  IMAD R16, R12, UR5, RZ ;  /* 0x000000050c107c24 */ /* 0x000fe4000f8e02ff */
[----:B------:R-:W-:-:S04]  /*05f0*/  IMAD.WIDE.U32 R14, R11, UR5, RZ ;  /* 0x000000050b0e7c25 */ /* 0x000fc8000f8e00ff */
[----:B------:R-:W-:Y:S02]  /*0600*/  IMAD R19, R11, UR4, R16 ;  /* 0x000000040b137c24 */ /* 0x000fe4000f8e0210 */
[----:B-1----:R-:W-:-:S03]  /*0610*/  IMAD.WIDE R16, R13, UR9, RZ ;  /* 0x000000090d107c25 */ /* 0x002fc6000f8e02ff */
[----:B------:R-:W-:Y:S02]  /*0620*/  IADD3 R15, PT, PT, R15, R19, RZ ;  /* 0x000000130f0f7210 */ /* 0x000fe40007ffe0ff */
[-C--:B------:R-:W-:Y:S01]  /*0630*/  SHF.R.S64 R17, R16, R9.reuse, R17 ;  /* 0x0000000910117219 */ /* 0x080fe20000001011 */
[----:B--2---:R-:W-:Y:S01]  /*0640*/  IMAD.U32 R16, RZ, RZ, UR10 ;  /* 0x0000000aff107e24 */ /* 0x004fe2000f8e00ff */
[----:B------:R-:W-:-:S04]  /*0650*/  SHF.R.S64 R14, R14, R9, R15 ;  /* 0x000000090e0e7219 */ /* 0x000fc8000000100f */
[----:B------:R-:W-:Y:S01]  /*0660*/  IADD3 R17, PT, PT, R17, R14, RZ ;  /* 0x0000000e11117210 */ /* 0x000fe20007ffe0ff */
[----:B------:R-:W-:Y:S06]  /*0670*/  BRA `(.L_x_38) ;  /* 0x0000000000347947 */ /* 0x000fec0003800000 */
.L_x_37:
[----:B------:R-:W0:Y:S01]  /*0680*/  LDCU UR5, c[0x3][0x30] ;  /* 0x00c00600ff0577ac */ /* 0x000e220008000800 */
[----:B------:R-:W1:Y:S01]  /*0690*/  LDCU UR9, c[0x3][0x38] ;  /* 0x00c00700ff0977ac */ /* 0x000e620008000800 */
[----:B------:R-:W2:Y:S01]  /*06a0*/  LDCU UR10, c[0x3][0x44] ;  /* 0x00c00880ff0a77ac */ /* 0x000ea20008000800 */
[----:B0-----:R-:W-:Y:S02]  /*06b0*/  USHF.R.S32.HI UR4, URZ, 0x1f, UR5 ;  /* 0x0000001fff047899 */ /* 0x001fe40008011405 */
[----:B------:R-:W-:Y:S02]  /*06c0*/  IMAD R16, R12, UR5, RZ ;  /* 0x000000050c107c24 */ /* 0x000fe4000f8e02ff */
[----:B------:R-:W-:-:S04]  /*06d0*/  IMAD.WIDE.U32 R14, R11, UR5, RZ ;  /* 0x000000050b0e7c25 */ /* 0x000fc8000f8e00ff */
[----:B------:R-:W-:Y:S02]  /*06e0*/  IMAD R19, R11, UR4, R16 ;  /* 0x000000040b137c24 */ /* 0x000fe4000f8e0210 */
[----:B-1----:R-:W-:-:S04]  /*06f0*/  IMAD.WIDE R16, R13, UR9, RZ ;  /* 0x000000090d107c25 */ /* 0x002fc8000f8e02ff */
[----:B------:R-:W-:Y:S01]  /*0700*/  IMAD.IADD R15, R15, 0x1, R19 ;  /* 0x000000010f0f7824 */ /* 0x000fe200078e0213 */
[-C--:B------:R-:W-:Y:S02]  /*0710*/  SHF.R.S64 R17, R16, R9.reuse, R17 ;  /* 0x0000000910117219 */ /* 0x080fe40000001011 */
[----:B--2---:R-:W-:Y:S02]  /*0720*/  MOV R16, UR10 ;  /* 0x0000000a00107c02 */ /* 0x004fe40008000f00 */
[----:B------:R-:W-:-:S05]  /*0730*/  SHF.R.S64 R14, R14, R9, R15 ;  /* 0x000000090e0e7219 */ /* 0x000fca000000100f */
[----:B------:R-:W-:-:S07]  /*0740*/  IMAD.IADD R17, R17, 0x1, R14 ;  /* 0x0000000111117824 */ /* 0x000fce00078e020e */
.L_x_38:
[----:B------:R-:W-:Y:S05]  /*0750*/  BSYNC.RECONVERGENT B0 ;  /* 0x0000000000007941 */ /* 0x000fea0003800200 */
.L_x_36:
[----:B------:R-:W0:Y:S01]  /*0760*/  LDCU UR5, c[0x3][0x68] ;  /* 0x00c00d00ff0577ac */ /* 0x000e220008000800 */
[----:B------:R-:W-:Y:S01]  /*0770*/  BSSY.RECONVERGENT B0, `(.L_x_39) ;  /* 0x0000023000007945 */ /* 0x000fe20003800200 */
[----:B------:R-:W1:Y:S01]  /*0780*/  LDCU UR4, c[0x3][0x3c] ;  /* 0x00c00780ff0477ac */ /* 0x000e620008000800 */
[----:B0-----:R-:W-:Y:S01]  /*0790*/  ISETP.GE.AND P0, PT, R13, UR5, PT ;  /* 0x000000050d007c0c */ /* 0x001fe2000bf06270 */
[----:B-1----:R-:W-:-:S05]  /*07a0*/  IMAD.WIDE R14, R10, UR4, RZ ;  /* 0x000000040a0e7c25 */ /* 0x002fca000f8e02ff */
[----:B------:R-:W-:-:S04]  /*07b0*/  SHF.R.S64 R15, R14, R9, R15 ;  /* 0x000000090e0f7219 */ /* 0x000fc8000000100f */
[----:B------:R-:W-:-:S04]  /*07c0*/  IADD3 R15, PT, PT, R15, R17, R16 ;  /* 0x000000110f0f7210 */ /* 0x000fc80007ffe010 */
[----:B------:R-:W-:Y:S01]  /*07d0*/  IADD3 R15, PT, PT, R10, R15, RZ ;  /* 0x0000000f0a0f7210 */ /* 0x000fe20007ffe0ff */
[----:B------:R-:W-:Y:S06]  /*07e0*/  @P0 BRA `(.L_x_40) ;  /* 0x0000000000380947 */ /* 0x000fec0003800000 */
[----:B------:R-:W0:Y:S01]  /*07f0*/  LDCU UR5, c[0x3][0x4c] ;  /* 0x00c00980ff0577ac */ /* 0x000e220008000800 */
[----:B------:R-:W1:Y:S01]  /*0800*/  LDCU UR9, c[0x3][0x54] ;  /* 0x00c00a80ff0977ac */ /* 0x000e620008000800 */
[----:B------:R-:W2:Y:S01]  /*0810*/  LDCU UR10, c[0x3][0x60] ;  /* 0x00c00c00ff0a77ac */ /* 0x000ea20008000800 */
[----:B0-----:R-:W-:Y:S02]  /*0820*/  USHF.R.S32.HI UR4, URZ, 0x1f, UR5 ;  /* 0x0000001fff047899 */ /* 0x001fe40008011405 */
[----:B------:R-:W-:Y:S02]  /*0830*/  IMAD R12, R12, UR5, RZ ;  /* 0x000000050c0c7c24 */ /* 0x000fe4000f8e02ff */
[----:B------:R-:W-:-:S04]  /*0840*/  IMAD.WIDE.U32 R16, R11, UR5, RZ ;  /* 0x000000050b107c25 */ /* 0x000fc8000f8e00ff */
[----:B------:R-:W-:Y:S01]  /*0850*/  IMAD R19, R11, UR4, R12 ;  /* 0x000000040b137c24 */ /* 0x000fe2000f8e020c */
[----:B--2---:R-:W-:Y:S01]  /*0860*/  MOV R12, UR10 ;  /* 0x0000000a000c7c02 */ /* 0x004fe20008000f00 */
[----:B-1----:R-:W-:-:S04]  /*0870*/  IMAD.WIDE R10, R13, UR9, RZ ;  /* 0x000000090d0a7c25 */ /* 0x002fc8000f8e02ff */
[----:B------:R-:W-:Y:S01]  /*0880*/  IMAD.IADD R17, R17, 0x1, R19 ;  /* 0x0000000111117824 */ /* 0x000fe200078e0213 */
[----:B------:R-:W-:-:S04]  /*0890*/  SHF.R.S64 R10, R10, R9, R11 ;  /* 0x000000090a0a7219 */ /* 0x000fc8000000100b */
[----:B------:R-:W-:-:S05]  /*08a0*/  SHF.R.S64 R17, R16, R9, R17 ;  /* 0x0000000910117219 */ /* 0x000fca0000001011 */
[----:B------:R-:W-:Y:S01]  /*08b0*/  IMAD.IADD R17, R10, 0x1, R17 ;  /* 0x000000010a117824 */ /* 0x000fe200078e0211 */
[----:B------:R-:W-:Y:S06]  /*08c0*/  BRA `(.L_x_41) ;  /* 0x0000000000347947 */ /* 0x000fec0003800000 */
.L_x_40:
        /* <DEDUP_REMOVED lines=8> */
[----:B------:R-:W-:Y:S01]  /*0950*/  IADD3 R17, PT, PT, R17, R19, RZ ;  /* 0x0000001311117210 */ /* 0x000fe20007ffe0ff */
[----:B--2---:R-:W-:Y:S01]  /*0960*/  IMAD.U32 R12, RZ, RZ, UR10 ;  /* 0x0000000aff0c7e24 */ /* 0x004fe2000f8e00ff */
[-C--:B------:R-:W-:Y:S02]  /*0970*/  SHF.R.S64 R10, R10, R9.reuse, R11 ;  /* 0x000000090a0a7219 */ /* 0x080fe4000000100b */
[----:B------:R-:W-:-:S04]  /*0980*/  SHF.R.S64 R17, R16, R9, R17 ;  /* 0x0000000910117219 */ /* 0x000fc80000001011 */
[----:B------:R-:W-:-:S07]  /*0990*/  IADD3 R17, PT, PT, R10, R17, RZ ;  /* 0x000000110a117210 */ /* 0x000fce0007ffe0ff */
.L_x_41:
[----:B------:R-:W-:Y:S05]  /*09a0*/  BSYNC.RECONVERGENT B0 ;  /* 0x0000000000007941 */ /* 0x000fea0003800200 */
.L_x_39:
[----:B------:R-:W0:Y:S01]  /*09b0*/  LDCU UR5, c[0x3][0x5c] ;  /* 0x00c00b80ff0577ac */ /* 0x000e220008000800 */
[----:B------:R-:W-:Y:S01]  /*09c0*/  SHF.R.S32.HI R14, RZ, 0x1f, R0 ;  /* 0x0000001fff0e7819 */ /* 0x000fe20000011400 */
[----:B------:R-:W-:Y:S01]  /*09d0*/  STG.E desc[UR6][R6.64], R13 ;  /* 0x0000000d06007986 */ /* 0x000fe2000c101906 */
[----:B------:R-:W1:Y:S03]  /*09e0*/  LDCU.64 UR10, c[0x0][0x3a8] ;  /* 0x00007500ff0a77ac */ /* 0x000e660008000a00 */
[----:B------:R-:W-:Y:S01]  /*09f0*/  STG.E desc[UR6][R4.64], R15 ;  /* 0x0000000f04007986 */ /* 0x000fe2000c101906 */
[----:B------:R-:W-:Y:S02]  /*0a00*/  UMOV UR4, 0x4 ;  /* 0x0000000400047882 */ /* 0x000fe40000000000 */
[----:B------:R-:W-:-:S06]  /*0a10*/  USHF.L.U32 UR4, UR4, UR8, URZ ;  /* 0x0000000804047299 */ /* 0x000fcc00080006ff */
[----:B------:R-:W-:Y:S01]  /*0a20*/  ISETP.GT.AND P0, PT, R13, UR4, PT ;  /* 0x000000040d007c0c */ /* 0x000fe2000bf04270 */
[----:B0-----:R-:W-:-:S05]  /*0a30*/  IMAD.WIDE R10, R8, UR5, RZ ;  /* 0x00000005080a7c25 */ /* 0x001fca000f8e02ff */
[----:B------:R-:W-:Y:S02]  /*0a40*/  SHF.R.S64 R9, R10, R9, R11 ;  /* 0x000000090a097219 */ /* 0x000fe4000000100b */
[----:B-1----:R-:W-:Y:S02]  /*0a50*/  IADD3 R10, P1, PT, R0, UR10, RZ ;  /* 0x0000000a000a7c10 */ /* 0x002fe4000ff3e0ff */
[----:B------:R-:W-:Y:S02]  /*0a60*/  IADD3 R9, PT, PT, R9, R17, R12 ;  /* 0x0000001109097210 */ /* 0x000fe40007ffe00c */
[----:B------:R-:W-:Y:S01]  /*0a70*/  IADD3.X R11, PT, PT, R14, UR11, RZ, P1, !PT ;  /* 0x0000000b0e0b7c10 */ /* 0x000fe20008ffe4ff */
[----:B------:R-:W0:Y:S01]  /*0a80*/  LDCU.64 UR10, c[0x0][0x3b0] ;  /* 0x00007600ff0a77ac */ /* 0x000e220008000a00 */
[----:B------:R-:W-:-:S05]  /*0a90*/  IADD3 R17, PT, PT, R8, R9, RZ ;  /* 0x0000000908117210 */ /* 0x000fca0007ffe0ff */
[----:B------:R-:W-:Y:S04]  /*0aa0*/  STG.E desc[UR6][R2.64], R17 ;  /* 0x0000001102007986 */ /* 0x000fe8000c101906 */
[----:B------:R-:W2:Y:S01]  /*0ab0*/  @P0 LDG.E.U8 R9, desc[UR6][R10.64] ;  /* 0x000000060a090981 */ /* 0x000ea2000c1e1100 */
[----:B------:R-:W-:-:S04]  /*0ac0*/  ISETP.GT.AND P2, PT, R13, UR4, PT ;  /* 0x000000040d007c0c */ /* 0x000fc8000bf44270 */
[----:B------:R-:W-:Y:S02]  /*0ad0*/  SEL R21, RZ, 0x1, !P2 ;  /* 0x00000001ff157807 */ /* 0x000fe40005000000 */
[----:B0-----:R-:W-:Y:S02]  /*0ae0*/  IADD3 R8, P1, PT, R0, UR10, RZ ;  /* 0x0000000a00087c10 */ /* 0x001fe4000ff3e0ff */
[----:B--2---:R-:W-:Y:S02]  /*0af0*/  ISETP.EQ.AND P0, PT, R9, RZ, P0 ;  /* 0x000000ff0900720c */ /* 0x004fe40000702270 */
[----:B------:R-:W-:Y:S02]  /*0b00*/  IADD3.X R9, PT, PT, R14, UR11, RZ, P1, !PT ;  /* 0x0000000b0e097c10 */ /* 0x000fe40008ffe4ff */
[----:B------:R-:W-:-:S05]  /*0b10*/  SEL R19, RZ, 0x1, !P0 ;  /* 0x00000001ff137807 */ /* 0x000fca0004000000 */
[----:B------:R-:W-:Y:S04]  /*0b20*/  STG.E.U8 desc[UR6][R8.64], R19 ;  /* 0x0000001308007986 */ /* 0x000fe8000c101106 */
[----:B------:R-:W-:Y:S01]  /*0b30*/  STG.E.U8 desc[UR6][R10.64], R21 ;  /* 0x000000150a007986 */ /* 0x000fe2000c101106 */
[----:B------:R-:W-:Y:S05]  /*0b40*/  EXIT ;  /* 0x000000000000794d */ /* 0x000fea0003800000 */
.L_x_42:
        /* <DEDUP_REMOVED lines=11> */
.L_x_48:


//--------------------- .nv.shared.reserved.0     --------------------------
	.section	.nv.shared.reserved.0,"aw",@nobits
	.weak		__nv_reservedSMEM_offset_0_alias
	.size		__nv_reservedSMEM_offset_0_alias, 0, 64
	.other		__nv_reservedSMEM_offset_0_alias,@"STO_CUDA_RESERVED_SHARED STV_DEFAULT"
__nv_reservedSMEM_offset_0_alias:
	.zero		0
	.zero		64


//--------------------- .nv.constant0._Z11mat_vec_mulPfPKfS1_ii --------------------------
	.section	.nv.constant0._Z11mat_vec_mulPfPKfS1_ii,"a",@progbits
	.sectionflags	@""
	.align	4
.nv.constant0._Z11mat_vec_mulPfPKfS1_ii:
	.zero		928


//--------------------- .nv.constant0._Z13synapses_calcPfS_S_PKhS1_PKfS3_S3_S3_S_if --------------------------
	.section	.nv.constant0._Z13synapses_calcPfS_S_PKhS1_PKfS3_S3_S3_S_if,"a",@progbits
	.sectionflags	@""
	.align	4
.nv.constant0._Z13synapses_calcPfS_S_PKhS1_PKfS3_S3_S3_S_if:
	.zero		984


//--------------------- .nv.constant0._Z16propagate_spikesPhPKhPKiS3_iii --------------------------
	.section	.nv.constant0._Z16propagate_spikesPhPKhPKiS3_iii,"a",@progbits
	.sectionflags	@""
	.align	4
.nv.constant0._Z16propagate_spikesPhPKhPKiS3_iii:
	.zero		940


//--------------------- .nv.constant0._Z18copy_arrival_spikePhPKhii --------------------------
	.section	.nv.constant0._Z18copy_arrival_spikePhPKhii,"a",@progbits
	.sectionflags	@""
	.align	4
.nv.constant0._Z18copy_arrival_spikePhPKhii:
	.zero		920


//--------------------- .nv.constant0._Z19update_neuron_statePiS_S_PfS0_PhS1_ii --------------------------
	.section	.nv.constant0._Z19update_neuron_statePiS_S_PfS0_PhS1_ii,"a",@progbits
	.sectionflags	@""
	.align	4
.nv.constant0._Z19update_neuron_statePiS_S_PfS0_PhS1_ii:
	.zero		960


//--------------------- SYMBOLS --------------------------

	.type		.nv.reservedSmem.offset0,@object
	.size		.nv.reservedSmem.offset0,0x4
